	.target	sm_100a

	.elftype	@"ET_EXEC"


//--------------------- .note.nv.tkinfo           --------------------------
	.section	.note.nv.tkinfo,"",@"SHT_NOTE"
	.sectionflags	@"SHF_NOTE_NV_TKINFO"
	.tkinfo
        /*0018*/ 	.word	0x00000002
        /*0030*/ 	.string	""
        /*0030*/ 	.string	"ptxas"
        /*0030*/ 	.string	"Cuda compilation tools, release 13.0, V13.0.88"
        /*0030*/ 	.string	"Build cuda_13.0.r13.0/compiler.36424714_0"
        /*0030*/ 	.string	"-arch sm_100a -m 64 "



//--------------------- .note.nv.cuinfo           --------------------------
	.section	.note.nv.cuinfo,"",@"SHT_NOTE"
	.sectionflags	@"SHF_NOTE_NV_CUINFO"
        /*0018*/ 	.short	0x0002
        /*001a*/ 	.short	0x0064
        /*001c*/ 	.short	0x0082
	.zero		2


//--------------------- .nv.info                  --------------------------
	.section	.nv.info,"",@"SHT_CUDA_INFO"
	.align	4


	//----- nvinfo : EIATTR_REGCOUNT
	.align		4
        /*0000*/ 	.byte	0x04, 0x2f
        /*0002*/ 	.short	(.L_19 - .L_18)
	.align		4
.L_18:
        /*0004*/ 	.word	index@(_ZN7cutlass13device_kernelINS_4conv6kernel13ConvUniversalINS1_16ConvProblemShapeILNS1_8OperatorE0ELi2EEENS1_10collective14CollectiveConvINS1_47MainloopSm100TmaUmmaWarpSpecializedImplicitGemmILS5_0ELi8ELi2ELi1ELi2EN4cute5tupleIJNSA_1CILi1EEESD_SD_EEEEENSB_IJNSC_ILi128EEENSC_ILi64EEENSB_IJSH_EEEEEENS_6half_tESK_NSA_8TiledMMAINSA_8MMA_AtomIJNSA_20SM100_MMA_F16BF16_SSISK_SK_fLi128ELi64ELNSA_4UMMA5MajorE0ELSP_0ELNSO_7ScaleInE0ELSQ_0EEEEEENSA_6LayoutISE_NSB_IJNSC_ILi0EEESU_SU_EEEEENSB_IJNSA_10UnderscoreESX_SX_EEEEENS7_6detail27Sm100ImplicitGemmTileTraitsINSA_20SM90_TMA_LOAD_IM2COLENSA_14ComposedLayoutINSA_7SwizzleILi3ELi4ELi3EEENSA_18smem_ptr_flag_bitsILi16EEENST_INSB_IJNSC_ILi8EEESH_EEENSB_IJSH_SD_EEEEEEEvEENS11_INSA_13SM90_TMA_LOADES1C_vEEEENS_8epilogue10collective18CollectiveEpilogueINS1H_23Sm100TmaWarpSpecializedILi3ELi2ELi32ELb1ELb0EEEJSJ_NSB_IJNST_ISG_SD_EENST_INSC_ILi32EEESD_EEEEESK_NSB_IJNSB_IJlllEEESD_SU_EEESK_S1R_NS1H_6fusion15FusionCallbacksIS1L_NS1S_17LinearCombinationISK_fSK_fLNS_15FloatRoundStyleE2EEESJ_S1P_JEEENSA_5SM1004TMEM4LOAD26SM100_TMEM_LOAD_32dp32b32xES12_NS13_INS14_ILi2ELi4ELi3EEES17_NST_INSB_IJS18_S1N_EEENSB_IJS1N_SD_EEEEEEENSA_39AutoVectorizingCopyWithAssumedAlignmentILi128EEENSA_21SM90_TMA_STORE_IM2COLES26_S28_S28_EEEvvEEEEvNT_6ParamsE)
        /*0008*/ 	.word	0x00000078


	//----- nvinfo : EIATTR_FRAME_SIZE
	.align		4
.L_19:
        /*000c*/ 	.byte	0x04, 0x11
        /*000e*/ 	.short	(.L_21 - .L_20)
	.align		4
.L_20:
        /*0010*/ 	.word	index@($__internal_2_$__cuda_sm10x_tcgen05_guardrail_trap_unallocated_columns_being_dealloced)
        /*0014*/ 	.word	0x00000008


	//----- nvinfo : EIATTR_FRAME_SIZE
	.align		4
.L_21:
        /*0018*/ 	.byte	0x04, 0x11
        /*001a*/ 	.short	(.L_23 - .L_22)
	.align		4
.L_22:
        /*001c*/ 	.word	index@($__internal_1_$__cuda_sm10x_tcgen05_guardrail_trap_phase_invalid_during_alloc)
        /*0020*/ 	.word	0x00000008


	//----- nvinfo : EIATTR_FRAME_SIZE
	.align		4
.L_23:
        /*0024*/ 	.byte	0x04, 0x11
        /*0026*/ 	.short	(.L_25 - .L_24)
	.align		4
.L_24:
        /*0028*/ 	.word	index@($__internal_0_$__cuda_sm10x_tcgen05_guardrail_trap_col_being_dealloced_not_returned_by_alloc)
        /*002c*/ 	.word	0x00000008


	//----- nvinfo : EIATTR_FRAME_SIZE
	.align		4
.L_25:
        /*0030*/ 	.byte	0x04, 0x11
        /*0032*/ 	.short	(.L_27 - .L_26)
	.align		4
.L_26:
        /*0034*/ 	.word	index@(_ZN7cutlass13device_kernelINS_4conv6kernel13ConvUniversalINS1_16ConvProblemShapeILNS1_8OperatorE0ELi2EEENS1_10collective14CollectiveConvINS1_47MainloopSm100TmaUmmaWarpSpecializedImplicitGemmILS5_0ELi8ELi2ELi1ELi2EN4cute5tupleIJNSA_1CILi1EEESD_SD_EEEEENSB_IJNSC_ILi128EEENSC_ILi64EEENSB_IJSH_EEEEEENS_6half_tESK_NSA_8TiledMMAINSA_8MMA_AtomIJNSA_20SM100_MMA_F16BF16_SSISK_SK_fLi128ELi64ELNSA_4UMMA5MajorE0ELSP_0ELNSO_7ScaleInE0ELSQ_0EEEEEENSA_6LayoutISE_NSB_IJNSC_ILi0EEESU_SU_EEEEENSB_IJNSA_10UnderscoreESX_SX_EEEEENS7_6detail27Sm100ImplicitGemmTileTraitsINSA_20SM90_TMA_LOAD_IM2COLENSA_14ComposedLayoutINSA_7SwizzleILi3ELi4ELi3EEENSA_18smem_ptr_flag_bitsILi16EEENST_INSB_IJNSC_ILi8EEESH_EEENSB_IJSH_SD_EEEEEEEvEENS11_INSA_13SM90_TMA_LOADES1C_vEEEENS_8epilogue10collective18CollectiveEpilogueINS1H_23Sm100TmaWarpSpecializedILi3ELi2ELi32ELb1ELb0EEEJSJ_NSB_IJNST_ISG_SD_EENST_INSC_ILi32EEESD_EEEEESK_NSB_IJNSB_IJlllEEESD_SU_EEESK_S1R_NS1H_6fusion15FusionCallbacksIS1L_NS1S_17LinearCombinationISK_fSK_fLNS_15FloatRoundStyleE2EEESJ_S1P_JEEENSA_5SM1004TMEM4LOAD26SM100_TMEM_LOAD_32dp32b32xES12_NS13_INS14_ILi2ELi4ELi3EEES17_NST_INSB_IJS18_S1N_EEENSB_IJS1N_SD_EEEEEEENSA_39AutoVectorizingCopyWithAssumedAlignmentILi128EEENSA_21SM90_TMA_STORE_IM2COLES26_S28_S28_EEEvvEEEEvNT_6ParamsE)
        /*0038*/ 	.word	0x00000008


	//----- nvinfo : EIATTR_MIN_STACK_SIZE
	.align		4
.L_27:
        /*003c*/ 	.byte	0x04, 0x12
        /*003e*/ 	.short	(.L_29 - .L_28)
	.align		4
.L_28:
        /*0040*/ 	.word	index@(_ZN7cutlass13device_kernelINS_4conv6kernel13ConvUniversalINS1_16ConvProblemShapeILNS1_8OperatorE0ELi2EEENS1_10collective14CollectiveConvINS1_47MainloopSm100TmaUmmaWarpSpecializedImplicitGemmILS5_0ELi8ELi2ELi1ELi2EN4cute5tupleIJNSA_1CILi1EEESD_SD_EEEEENSB_IJNSC_ILi128EEENSC_ILi64EEENSB_IJSH_EEEEEENS_6half_tESK_NSA_8TiledMMAINSA_8MMA_AtomIJNSA_20SM100_MMA_F16BF16_SSISK_SK_fLi128ELi64ELNSA_4UMMA5MajorE0ELSP_0ELNSO_7ScaleInE0ELSQ_0EEEEEENSA_6LayoutISE_NSB_IJNSC_ILi0EEESU_SU_EEEEENSB_IJNSA_10UnderscoreESX_SX_EEEEENS7_6detail27Sm100ImplicitGemmTileTraitsINSA_20SM90_TMA_LOAD_IM2COLENSA_14ComposedLayoutINSA_7SwizzleILi3ELi4ELi3EEENSA_18smem_ptr_flag_bitsILi16EEENST_INSB_IJNSC_ILi8EEESH_EEENSB_IJSH_SD_EEEEEEEvEENS11_INSA_13SM90_TMA_LOADES1C_vEEEENS_8epilogue10collective18CollectiveEpilogueINS1H_23Sm100TmaWarpSpecializedILi3ELi2ELi32ELb1ELb0EEEJSJ_NSB_IJNST_ISG_SD_EENST_INSC_ILi32EEESD_EEEEESK_NSB_IJNSB_IJlllEEESD_SU_EEESK_S1R_NS1H_6fusion15FusionCallbacksIS1L_NS1S_17LinearCombinationISK_fSK_fLNS_15FloatRoundStyleE2EEESJ_S1P_JEEENSA_5SM1004TMEM4LOAD26SM100_TMEM_LOAD_32dp32b32xES12_NS13_INS14_ILi2ELi4ELi3EEES17_NST_INSB_IJS18_S1N_EEENSB_IJS1N_SD_EEEEEEENSA_39AutoVectorizingCopyWithAssumedAlignmentILi128EEENSA_21SM90_TMA_STORE_IM2COLES26_S28_S28_EEEvvEEEEvNT_6ParamsE)
        /*0044*/ 	.word	0x00000008
.L_29:


//--------------------- .nv.compat                --------------------------
	.section	.nv.compat,"",@"SHT_CUDA_COMPAT_INFO"
	.align	4
        /*0000*/ 	.byte	0x02, 0x09, 0x01, 0x00, 0x02, 0x02, 0x02, 0x00, 0x02, 0x05, 0x05, 0x00, 0x03, 0x07, 0x01, 0x01
        /*0010*/ 	.byte	0x02, 0x03, 0x01, 0x00, 0x02, 0x06, 0x01, 0x00, 0x04, 0x0b, 0x08, 0x00, 0x09, 0x00, 0x00, 0x00
        /*0020*/ 	.byte	0x00, 0x00, 0x00, 0x00


//--------------------- .nv.info._ZN7cutlass13device_kernelINS_4conv6kernel13ConvUniversalINS1_16ConvProblemShapeILNS1_8OperatorE0ELi2EEENS1_10collective14CollectiveConvINS1_47MainloopSm100TmaUmmaWarpSpecializedImplicitGemmILS5_0ELi8ELi2ELi1ELi2EN4cute5tupleIJNSA_1CILi1EEESD_SD_EEEEENSB_IJNSC_ILi128EEENSC_ILi64EEENSB_IJSH_EEEEEENS_6half_tESK_NSA_8TiledMMAINSA_8MMA_AtomIJNSA_20SM100_MMA_F16BF16_SSISK_SK_fLi128ELi64ELNSA_4UMMA5MajorE0ELSP_0ELNSO_7ScaleInE0ELSQ_0EEEEEENSA_6LayoutISE_NSB_IJNSC_ILi0EEESU_SU_EEEEENSB_IJNSA_10UnderscoreESX_SX_EEEEENS7_6detail27Sm100ImplicitGemmTileTraitsINSA_20SM90_TMA_LOAD_IM2COLENSA_14ComposedLayoutINSA_7SwizzleILi3ELi4ELi3EEENSA_18smem_ptr_flag_bitsILi16EEENST_INSB_IJNSC_ILi8EEESH_EEENSB_IJSH_SD_EEEEEEEvEENS11_INSA_13SM90_TMA_LOADES1C_vEEEENS_8epilogue10collective18CollectiveEpilogueINS1H_23Sm100TmaWarpSpecializedILi3ELi2ELi32ELb1ELb0EEEJSJ_NSB_IJNST_ISG_SD_EENST_INSC_ILi32EEESD_EEEEESK_NSB_IJNSB_IJlllEEESD_SU_EEESK_S1R_NS1H_6fusion15FusionCallbacksIS1L_NS1S_17LinearCombinationISK_fSK_fLNS_15FloatRoundStyleE2EEESJ_S1P_JEEENSA_5SM1004TMEM4LOAD26SM100_TMEM_LOAD_32dp32b32xES12_NS13_INS14_ILi2ELi4ELi3EEES17_NST_INSB_IJS18_S1N_EEENSB_IJS1N_SD_EEEEEEENSA_39AutoVectorizingCopyWithAssumedAlignmentILi128EEENSA_21SM90_TMA_STORE_IM2COLES26_S28_S28_EEEvvEEEEvNT_6ParamsE --------------------------
	.section	.nv.info._ZN7cutlass13device_kernelINS_4conv6kernel13ConvUniversalINS1_16ConvProblemShapeILNS1_8OperatorE0ELi2EEENS1_10collective14CollectiveConvINS1_47MainloopSm100TmaUmmaWarpSpecializedImplicitGemmILS5_0ELi8ELi2ELi1ELi2EN4cute5tupleIJNSA_1CILi1EEESD_SD_EEEEENSB_IJNSC_ILi128EEENSC_ILi64EEENSB_IJSH_EEEEEENS_6half_tESK_NSA_8TiledMMAINSA_8MMA_AtomIJNSA_20SM100_MMA_F16BF16_SSISK_SK_fLi128ELi64ELNSA_4UMMA5MajorE0ELSP_0ELNSO_7ScaleInE0ELSQ_0EEEEEENSA_6LayoutISE_NSB_IJNSC_ILi0EEESU_SU_EEEEENSB_IJNSA_10UnderscoreESX_SX_EEEEENS7_6detail27Sm100ImplicitGemmTileTraitsINSA_20SM90_TMA_LOAD_IM2COLENSA_14ComposedLayoutINSA_7SwizzleILi3ELi4ELi3EEENSA_18smem_ptr_flag_bitsILi16EEENST_INSB_IJNSC_ILi8EEESH_EEENSB_IJSH_SD_EEEEEEEvEENS11_INSA_13SM90_TMA_LOADES1C_vEEEENS_8epilogue10collective18CollectiveEpilogueINS1H_23Sm100TmaWarpSpecializedILi3ELi2ELi32ELb1ELb0EEEJSJ_NSB_IJNST_ISG_SD_EENST_INSC_ILi32EEESD_EEEEESK_NSB_IJNSB_IJlllEEESD_SU_EEESK_S1R_NS1H_6fusion15FusionCallbacksIS1L_NS1S_17LinearCombinationISK_fSK_fLNS_15FloatRoundStyleE2EEESJ_S1P_JEEENSA_5SM1004TMEM4LOAD26SM100_TMEM_LOAD_32dp32b32xES12_NS13_INS14_ILi2ELi4ELi3EEES17_NST_INSB_IJS18_S1N_EEENSB_IJS1N_SD_EEEEEEENSA_39AutoVectorizingCopyWithAssumedAlignmentILi128EEENSA_21SM90_TMA_STORE_IM2COLES26_S28_S28_EEEvvEEEEvNT_6ParamsE,"",@"SHT_CUDA_INFO"
	.sectionflags	@""
	.align	4


	//----- nvinfo : EIATTR_CUDA_API_VERSION
	.align		4
        /*0000*/ 	.byte	0x04, 0x37
        /*0002*/ 	.short	(.L_31 - .L_30)
.L_30:
        /*0004*/ 	.word	0x00000082


	//----- nvinfo : EIATTR_KPARAM_INFO
	.align		4
.L_31:
        /*0008*/ 	.byte	0x04, 0x17
        /*000a*/ 	.short	(.L_33 - .L_32)
.L_32:
        /*000c*/ 	.word	0x00000000
        /*0010*/ 	.short	0x0000
        /*0012*/ 	.short	0x0000
        /*0014*/ 	.byte	0x00, 0xf0, 0x01, 0x20


	//----- nvinfo : EIATTR_AT_ENTRY_FRAGMENTS
	.align		4
.L_33:
        /*0018*/ 	.byte	0x04, 0x4f
        /*001a*/ 	.short	(.L_35 - .L_34)


	//   ....[0]....
.L_34:
        /*001c*/ 	.word	0x00000006


	//----- nvinfo : EIATTR_RESERVED_SMEM_USED
	.align		4
.L_35:
        /*0020*/ 	.byte	0x01, 0x41
	.zero		2


	//----- nvinfo : EIATTR_SPARSE_MMA_MASK
	.align		4
        /*0024*/ 	.byte	0x03, 0x50
        /*0026*/ 	.short	0x0000


	//----- nvinfo : EIATTR_TCGEN05_1CTA_USED
	.align		4
        /*0028*/ 	.byte	0x01, 0x51
	.zero		2


	//----- nvinfo : EIATTR_MAXREG_COUNT
	.align		4
        /*002c*/ 	.byte	0x03, 0x1b
        /*002e*/ 	.short	0x00ff


	//----- nvinfo : EIATTR_NUM_BARRIERS
	.align		4
        /*0030*/ 	.byte	0x02, 0x4c
        /*0032*/ 	.byte	0x07
	.zero		1


	//----- nvinfo : EIATTR_EXTERNS
	.align		4
        /*0034*/ 	.byte	0x04, 0x0f
        /*0036*/ 	.short	(.L_37 - .L_36)


	//   ....[0]....
	.align		4
.L_36:
        /*0038*/ 	.word	index@(__assertfail)


	//----- nvinfo : EIATTR_MERCURY_ISA_VERSION
	.align		4
.L_37:
        /*003c*/ 	.byte	0x03, 0x5f
        /*003e*/ 	.short	0x0101


	//----- nvinfo : EIATTR_INT_WARP_WIDE_INSTR_OFFSETS
	.align		4
        /*0040*/ 	.byte	0x04, 0x31
        /*0042*/ 	.short	(.L_39 - .L_38)


	//   ....[0]....
.L_38:
        /*0044*/ 	.word	0x00003bb0


	//   ....[1]....
        /*0048*/ 	.word	0x00003bd0


	//   ....[2]....
        /*004c*/ 	.word	0x00003c00


	//   ....[3]....
        /*0050*/ 	.word	0x00004660


	//   ....[4]....
        /*0054*/ 	.word	0x000046d0


	//   ....[5]....
        /*0058*/ 	.word	0x00004910


	//   ....[6]....
        /*005c*/ 	.word	0x00004940


	//----- nvinfo : EIATTR_COOP_GROUP_MASK_REGIDS
	.align		4
.L_39:
        /*0060*/ 	.byte	0x04, 0x29
        /*0062*/ 	.short	(.L_41 - .L_40)


	//   ....[0]....
.L_40:
        /*0064*/ 	.word	0xffffffff


	//   ....[1]....
        /*0068*/ 	.word	0xffffffff


	//   ....[2]....
        /*006c*/ 	.word	0xffffffff


	//   ....[3]....
        /*0070*/ 	.word	0xffffffff


	//   ....[4]....
        /*0074*/ 	.word	0xffffffff


	//   ....[5]....
        /*0078*/ 	.word	0xffffffff


	//   ....[6]....
        /*007c*/ 	.word	0xffffffff


	//   ....[7]....
        /*0080*/ 	.word	0xffffffff


	//   ....[8]....
        /*0084*/ 	.word	0xffffffff


	//   ....[9]....
        /*0088*/ 	.word	0xffffffff


	//   ....[10]....
        /*008c*/ 	.word	0xffffffff


	//   ....[11]....
        /*0090*/ 	.word	0xffffffff


	//----- nvinfo : EIATTR_COOP_GROUP_INSTR_OFFSETS
	.align		4
.L_41:
        /*0094*/ 	.byte	0x04, 0x28
        /*0096*/ 	.short	(.L_43 - .L_42)


	//   ....[0]....
.L_42:
        /*0098*/ 	.word	0x000000a0


	//   ....[1]....
        /*009c*/ 	.word	0x00000510


	//   ....[2]....
        /*00a0*/ 	.word	0x00000700


	//   ....[3]....
        /*00a4*/ 	.word	0x00000880


	//   ....[4]....
        /*00a8*/ 	.word	0x00000980


	//   ....[5]....
        /*00ac*/ 	.word	0x00000ad0


	//   ....[6]....
        /*00b0*/ 	.word	0x00002170


	//   ....[7]....
        /*00b4*/ 	.word	0x00002f20


	//   ....[8]....
        /*00b8*/ 	.word	0x00003130


	//   ....[9]....
        /*00bc*/ 	.word	0x00003160


	//   ....[10]....
        /*00c0*/ 	.word	0x00003a90


	//   ....[11]....
        /*00c4*/ 	.word	0x00003cd0


	//----- nvinfo : EIATTR_VRC_CTA_INIT_COUNT
	.align		4
.L_43:
        /*00c8*/ 	.byte	0x02, 0x4a
        /*00ca*/ 	.byte	0x80
	.zero		1


	//----- nvinfo : EIATTR_SYSCALL_OFFSETS
	.align		4
        /*00cc*/ 	.byte	0x04, 0x46
        /*00ce*/ 	.short	(.L_45 - .L_44)


	//   ....[0]....
.L_44:
        /*00d0*/ 	.word	0x00005600


	//   ....[1]....
        /*00d4*/ 	.word	0x000056f0


	//   ....[2]....
        /*00d8*/ 	.word	0x00005f60


	//   ....[3]....
        /*00dc*/ 	.word	0x00006c60


	//----- nvinfo : EIATTR_MBARRIER_INSTR_OFFSETS
	.align		4
.L_45:
        /*00e0*/ 	.byte	0x04, 0x39
        /*00e2*/ 	.short	(.L_47 - .L_46)


	//   ....[0]....
.L_46:
        /*00e4*/ 	.word	0x000005f0
        /*00e8*/ 	.word	0x000000ff
        /*00ec*/ 	.word	0x00000000
        /*00f0*/ 	.short	0x0100
        /*00f2*/ 	.byte	0x05
	.zero		1


	//   ....[1]....
        /*00f4*/ 	.word	0x00000600
        /*00f8*/ 	.word	0x000000ff
        /*00fc*/ 	.word	0x00000040
        /*0100*/ 	.short	0x0100
        /*0102*/ 	.byte	0x05
	.zero		1


	//   ....[2]....
        /*0104*/ 	.word	0x00000610
        /*0108*/ 	.word	0x000000ff
        /*010c*/ 	.word	0x00000008
        /*0110*/ 	.short	0x0100
        /*0112*/ 	.byte	0x05
	.zero		1


	//   ....[3]....
        /*0114*/ 	.word	0x00000620
        /*0118*/ 	.word	0x000000ff
        /*011c*/ 	.word	0x00000048
        /*0120*/ 	.short	0x0100
        /*0122*/ 	.byte	0x05
	.zero		1


	//   ....[4]....
        /*0124*/ 	.word	0x00000630
        /*0128*/ 	.word	0x000000ff
        /*012c*/ 	.word	0x00000010
        /*0130*/ 	.short	0x0100
        /*0132*/ 	.byte	0x05
	.zero		1


	//   ....[5]....
        /*0134*/ 	.word	0x00000640
        /*0138*/ 	.word	0x000000ff
        /*013c*/ 	.word	0x00000050
        /*0140*/ 	.short	0x0100
        /*0142*/ 	.byte	0x05
	.zero		1


	//   ....[6]....
        /*0144*/ 	.word	0x00000650
        /*0148*/ 	.word	0x000000ff
        /*014c*/ 	.word	0x00000018
        /*0150*/ 	.short	0x0100
        /*0152*/ 	.byte	0x05
	.zero		1


	//   ....[7]....
        /*0154*/ 	.word	0x00000660
        /*0158*/ 	.word	0x000000ff
        /*015c*/ 	.word	0x00000058
        /*0160*/ 	.short	0x0100
        /*0162*/ 	.byte	0x05
	.zero		1


	//   ....[8]....
        /*0164*/ 	.word	0x00000670
        /*0168*/ 	.word	0x000000ff
        /*016c*/ 	.word	0x00000020
        /*0170*/ 	.short	0x0100
        /*0172*/ 	.byte	0x05
	.zero		1


	//   ....[9]....
        /*0174*/ 	.word	0x00000680
        /*0178*/ 	.word	0x000000ff
        /*017c*/ 	.word	0x00000060
        /*0180*/ 	.short	0x0100
        /*0182*/ 	.byte	0x05
	.zero		1


	//   ....[10]....
        /*0184*/ 	.word	0x00000690
        /*0188*/ 	.word	0x000000ff
        /*018c*/ 	.word	0x00000028
        /*0190*/ 	.short	0x0100
        /*0192*/ 	.byte	0x05
	.zero		1


	//   ....[11]....
        /*0194*/ 	.word	0x000006a0
        /*0198*/ 	.word	0x000000ff
        /*019c*/ 	.word	0x00000068
        /*01a0*/ 	.short	0x0100
        /*01a2*/ 	.byte	0x05
	.zero		1


	//   ....[12]....
        /*01a4*/ 	.word	0x000006b0
        /*01a8*/ 	.word	0x000000ff
        /*01ac*/ 	.word	0x00000030
        /*01b0*/ 	.short	0x0100
        /*01b2*/ 	.byte	0x05
	.zero		1


	//   ....[13]....
        /*01b4*/ 	.word	0x000006c0
        /*01b8*/ 	.word	0x000000ff
        /*01bc*/ 	.word	0x00000070
        /*01c0*/ 	.short	0x0100
        /*01c2*/ 	.byte	0x05
	.zero		1


	//   ....[14]....
        /*01c4*/ 	.word	0x000006d0
        /*01c8*/ 	.word	0x000000ff
        /*01cc*/ 	.word	0x00000038
        /*01d0*/ 	.short	0x0100
        /*01d2*/ 	.byte	0x05
	.zero		1


	//   ....[15]....
        /*01d4*/ 	.word	0x000006e0
        /*01d8*/ 	.word	0x000000ff
        /*01dc*/ 	.word	0x00000078
        /*01e0*/ 	.short	0x0100
        /*01e2*/ 	.byte	0x05
	.zero		1


	//   ....[16]....
        /*01e4*/ 	.word	0x00000810
        /*01e8*/ 	.word	0x000000ff
        /*01ec*/ 	.word	0x00000080
        /*01f0*/ 	.short	0x0100
        /*01f2*/ 	.byte	0x07
	.zero		1


	//   ....[17]....
        /*01f4*/ 	.word	0x00000820
        /*01f8*/ 	.word	0x000000ff
        /*01fc*/ 	.word	0x00000098
        /*0200*/ 	.short	0x0100
        /*0202*/ 	.byte	0x07
	.zero		1


	//   ....[18]....
        /*0204*/ 	.word	0x00000830
        /*0208*/ 	.word	0x000000ff
        /*020c*/ 	.word	0x00000088
        /*0210*/ 	.short	0x0100
        /*0212*/ 	.byte	0x07
	.zero		1


	//   ....[19]....
        /*0214*/ 	.word	0x00000840
        /*0218*/ 	.word	0x000000ff
        /*021c*/ 	.word	0x000000a0
        /*0220*/ 	.short	0x0100
        /*0222*/ 	.byte	0x07
	.zero		1


	//   ....[20]....
        /*0224*/ 	.word	0x00000850
        /*0228*/ 	.word	0x000000ff
        /*022c*/ 	.word	0x00000090
        /*0230*/ 	.short	0x0100
        /*0232*/ 	.byte	0x07
	.zero		1


	//   ....[21]....
        /*0234*/ 	.word	0x00000860
        /*0238*/ 	.word	0x000000ff
        /*023c*/ 	.word	0x000000a8
        /*0240*/ 	.short	0x0100
        /*0242*/ 	.byte	0x07
	.zero		1


	//   ....[22]....
        /*0244*/ 	.word	0x00000950
        /*0248*/ 	.word	0x000000ff
        /*024c*/ 	.word	0x000000b0
        /*0250*/ 	.short	0x0100
        /*0252*/ 	.byte	0x05
	.zero		1


	//   ....[23]....
        /*0254*/ 	.word	0x00000960
        /*0258*/ 	.word	0x000000ff
        /*025c*/ 	.word	0x000000b8
        /*0260*/ 	.short	0x0100
        /*0262*/ 	.byte	0x05
	.zero		1


	//   ....[24]....
        /*0264*/ 	.word	0x00000aa0
        /*0268*/ 	.word	0x000000ff
        /*026c*/ 	.word	0x000000c0
        /*0270*/ 	.short	0x0100
        /*0272*/ 	.byte	0x05
	.zero		1


	//   ....[25]....
        /*0274*/ 	.word	0x00000ab0
        /*0278*/ 	.word	0x000000ff
        /*027c*/ 	.word	0x000000c8
        /*0280*/ 	.short	0x0100
        /*0282*/ 	.byte	0x05
	.zero		1


	//   ....[26]....
        /*0284*/ 	.word	0x00000be0
        /*0288*/ 	.word	0x000000ff
        /*028c*/ 	.word	0x000000d0
        /*0290*/ 	.short	0x0100
        /*0292*/ 	.byte	0x07
	.zero		1


	//   ....[27]....
        /*0294*/ 	.word	0x00000bf0
        /*0298*/ 	.word	0x000000ff
        /*029c*/ 	.word	0x000000e0
        /*02a0*/ 	.short	0x0100
        /*02a2*/ 	.byte	0x07
	.zero		1


	//   ....[28]....
        /*02a4*/ 	.word	0x00000c00
        /*02a8*/ 	.word	0x000000ff
        /*02ac*/ 	.word	0x000000d8
        /*02b0*/ 	.short	0x0100
        /*02b2*/ 	.byte	0x07
	.zero		1


	//   ....[29]....
        /*02b4*/ 	.word	0x00000c10
        /*02b8*/ 	.word	0x000000ff
        /*02bc*/ 	.word	0x000000e8
        /*02c0*/ 	.short	0x0100
        /*02c2*/ 	.byte	0x07
	.zero		1


	//   ....[30]....
        /*02c4*/ 	.word	0x00001550
        /*02c8*/ 	.word	0x000000ff
        /*02cc*/ 	.word	0x00000040
        /*02d0*/ 	.short	0x010a
        /*02d2*/ 	.byte	0x04
	.zero		1


	//   ....[31]....
        /*02d4*/ 	.word	0x00001810
        /*02d8*/ 	.word	0x000000ff
        /*02dc*/ 	.word	0x00000040
        /*02e0*/ 	.short	0x010a
        /*02e2*/ 	.byte	0x09
	.zero		1


	//   ....[32]....
        /*02e4*/ 	.word	0x00001980
        /*02e8*/ 	.word	0x000000ff
        /*02ec*/ 	.word	0x00000040
        /*02f0*/ 	.short	0x010a
        /*02f2*/ 	.byte	0x08
	.zero		1


	//   ....[33]....
        /*02f4*/ 	.word	0x00001b40
        /*02f8*/ 	.word	0x000000ff
        /*02fc*/ 	.word	0x000000b8
        /*0300*/ 	.short	0x0101
        /*0302*/ 	.byte	0x16
	.zero		1


	//   ....[34]....
        /*0304*/ 	.word	0x00001b70
        /*0308*/ 	.word	0x000000ff
        /*030c*/ 	.word	0x00000040
        /*0310*/ 	.short	0x010a
        /*0312*/ 	.byte	0x04
	.zero		1


	//   ....[35]....
        /*0314*/ 	.word	0x00001e10
        /*0318*/ 	.word	0x000000ff
        /*031c*/ 	.word	0x00000040
        /*0320*/ 	.short	0x010a
        /*0322*/ 	.byte	0x09
	.zero		1


	//   ....[36]....
        /*0324*/ 	.word	0x00001f80
        /*0328*/ 	.word	0x000000ff
        /*032c*/ 	.word	0x00000040
        /*0330*/ 	.short	0x010a
        /*0332*/ 	.byte	0x08
	.zero		1


	//   ....[37]....
        /*0334*/ 	.word	0x00002180
        /*0338*/ 	.word	0x000000ff
        /*033c*/ 	.word	0x000000c0
        /*0340*/ 	.short	0x010a
        /*0342*/ 	.byte	0x16
	.zero		1


	//   ....[38]....
        /*0344*/ 	.word	0x00002240
        /*0348*/ 	.word	0x000000ff
        /*034c*/ 	.word	0x00000000
        /*0350*/ 	.short	0x0101
        /*0352*/ 	.byte	0x04
	.zero		1


	//   ....[39]....
        /*0354*/ 	.word	0x00002740
        /*0358*/ 	.word	0x000000ff
        /*035c*/ 	.word	0x00000000
        /*0360*/ 	.short	0x010a
        /*0362*/ 	.byte	0x04
	.zero		1


	//   ....[40]....
        /*0364*/ 	.word	0x000027e0
        /*0368*/ 	.word	0x000000ff
        /*036c*/ 	.word	0x00000000
        /*0370*/ 	.short	0x010a
        /*0372*/ 	.byte	0x04
	.zero		1


	//   ....[41]....
        /*0374*/ 	.word	0x00002880
        /*0378*/ 	.word	0x000000ff
        /*037c*/ 	.word	0x00000000
        /*0380*/ 	.short	0x010a
        /*0382*/ 	.byte	0x04
	.zero		1


	//   ....[42]....
        /*0384*/ 	.word	0x00002920
        /*0388*/ 	.word	0x000000ff
        /*038c*/ 	.word	0x00000000
        /*0390*/ 	.short	0x010a
        /*0392*/ 	.byte	0x04
	.zero		1


	//   ....[43]....
        /*0394*/ 	.word	0x000029c0
        /*0398*/ 	.word	0x000000ff
        /*039c*/ 	.word	0x00000000
        /*03a0*/ 	.short	0x010a
        /*03a2*/ 	.byte	0x04
	.zero		1


	//   ....[44]....
        /*03a4*/ 	.word	0x00002a60
        /*03a8*/ 	.word	0x000000ff
        /*03ac*/ 	.word	0x00000000
        /*03b0*/ 	.short	0x010a
        /*03b2*/ 	.byte	0x04
	.zero		1


	//   ....[45]....
        /*03b4*/ 	.word	0x00002b00
        /*03b8*/ 	.word	0x000000ff
        /*03bc*/ 	.word	0x00000000
        /*03c0*/ 	.short	0x010a
        /*03c2*/ 	.byte	0x04
	.zero		1


	//   ....[46]....
        /*03c4*/ 	.word	0x00002bb0
        /*03c8*/ 	.word	0x00000000
        /*03cc*/ 	.word	0x00000000
        /*03d0*/ 	.short	0x010a
        /*03d2*/ 	.byte	0xff
	.zero		1


	//   ....[47]....
        /*03d4*/ 	.word	0x00002ce0
        /*03d8*/ 	.word	0x000000ff
        /*03dc*/ 	.word	0x000000c8
        /*03e0*/ 	.short	0x010a
        /*03e2*/ 	.byte	0x2d
	.zero		1


	//   ....[48]....
        /*03e4*/ 	.word	0x00002d80
        /*03e8*/ 	.word	0x000000ff
        /*03ec*/ 	.word	0x000000c0
        /*03f0*/ 	.short	0x010a
        /*03f2*/ 	.byte	0x2d
	.zero		1


	//   ....[49]....
        /*03f4*/ 	.word	0x00002e20
        /*03f8*/ 	.word	0x000000ff
        /*03fc*/ 	.word	0x00000000
        /*0400*/ 	.short	0x0101
        /*0402*/ 	.byte	0x06
	.zero		1


	//   ....[50]....
        /*0404*/ 	.word	0x00002e60
        /*0408*/ 	.word	0x000000ff
        /*040c*/ 	.word	0x000000c8
        /*0410*/ 	.short	0x0106
        /*0412*/ 	.byte	0x2d
	.zero		1


	//   ....[51]....
        /*0414*/ 	.word	0x00002ea0
        /*0418*/ 	.word	0x00000000
        /*041c*/ 	.word	0x000000c8
        /*0420*/ 	.short	0x010a
        /*0422*/ 	.byte	0xff
	.zero		1


	//   ....[52]....
        /*0424*/ 	.word	0x000033f0
        /*0428*/ 	.word	0x000000ff
        /*042c*/ 	.word	0x000000c0
        /*0430*/ 	.short	0x010a
        /*0432*/ 	.byte	0x06
	.zero		1


	//   ....[53]....
        /*0434*/ 	.word	0x000034a0
        /*0438*/ 	.word	0x000000ff
        /*043c*/ 	.word	0x00000000
        /*0440*/ 	.short	0x0101
        /*0442*/ 	.byte	0x05
	.zero		1


	//   ....[54]....
        /*0444*/ 	.word	0x000034b0
        /*0448*/ 	.word	0x000000ff
        /*044c*/ 	.word	0x000000e0
        /*0450*/ 	.short	0x010a
        /*0452*/ 	.byte	0x08
	.zero		1


	//   ....[55]....
        /*0454*/ 	.word	0x00003570
        /*0458*/ 	.word	0x000000ff
        /*045c*/ 	.word	0x00000000
        /*0460*/ 	.short	0x010a
        /*0462*/ 	.byte	0x04
	.zero		1


	//   ....[56]....
        /*0464*/ 	.word	0x000035b0
        /*0468*/ 	.word	0x000000ff
        /*046c*/ 	.word	0x00000000
        /*0470*/ 	.short	0x010a
        /*0472*/ 	.byte	0x07
	.zero		1


	//   ....[57]....
        /*0474*/ 	.word	0x000036e0
        /*0478*/ 	.word	0x000000ff
        /*047c*/ 	.word	0x00000000
        /*0480*/ 	.short	0x010a
        /*0482*/ 	.byte	0x04
	.zero		1


	//   ....[58]....
        /*0484*/ 	.word	0x000039e0
        /*0488*/ 	.word	0x000000ff
        /*048c*/ 	.word	0x00000000
        /*0490*/ 	.short	0x010a
        /*0492*/ 	.byte	0x05
	.zero		1


	//   ....[59]....
        /*0494*/ 	.word	0x00003a70
        /*0498*/ 	.word	0x000000ff
        /*049c*/ 	.word	0x00000000
        /*04a0*/ 	.short	0x010a
        /*04a2*/ 	.byte	0x07
	.zero		1


	//   ....[60]....
        /*04a4*/ 	.word	0x00003f10
        /*04a8*/ 	.word	0x000000ff
        /*04ac*/ 	.word	0x000000c0
        /*04b0*/ 	.short	0x010a
        /*04b2*/ 	.byte	0x07
	.zero		1


	//   ....[61]....
        /*04b4*/ 	.word	0x00003fb0
        /*04b8*/ 	.word	0x000000ff
        /*04bc*/ 	.word	0x00000000
        /*04c0*/ 	.short	0x0101
        /*04c2*/ 	.byte	0x06
	.zero		1


	//   ....[62]....
        /*04c4*/ 	.word	0x000042d0
        /*04c8*/ 	.word	0x000000ff
        /*04cc*/ 	.word	0x000000b8
        /*04d0*/ 	.short	0x010a
        /*04d2*/ 	.byte	0x07
	.zero		1


	//   ....[63]....
        /*04d4*/ 	.word	0x000044f0
        /*04d8*/ 	.word	0x000000ff
        /*04dc*/ 	.word	0x00000098
        /*04e0*/ 	.short	0x010a
        /*04e2*/ 	.byte	0x11
	.zero		1


	//   ....[64]....
        /*04e4*/ 	.word	0x000047e0
        /*04e8*/ 	.word	0x000000ff
        /*04ec*/ 	.word	0x00000080
        /*04f0*/ 	.short	0x010b
        /*04f2*/ 	.byte	0x11
	.zero		1


	//   ....[65]....
        /*04f4*/ 	.word	0x00004830
        /*04f8*/ 	.word	0x000000ff
        /*04fc*/ 	.word	0x00000000
        /*0500*/ 	.short	0x0101
        /*0502*/ 	.byte	0x13
	.zero		1


	//   ....[66]....
        /*0504*/ 	.word	0x00004870
        /*0508*/ 	.word	0x000000ff
        /*050c*/ 	.word	0x00000098
        /*0510*/ 	.short	0x010a
        /*0512*/ 	.byte	0x0e
	.zero		1


	//   ....[67]....
        /*0514*/ 	.word	0x00004aa0
        /*0518*/ 	.word	0x000000ff
        /*051c*/ 	.word	0x00000080
        /*0520*/ 	.short	0x010b
        /*0522*/ 	.byte	0x0e
	.zero		1


	//   ....[68]....
        /*0524*/ 	.word	0x00004ac0
        /*0528*/ 	.word	0x000000ff
        /*052c*/ 	.word	0x00000000
        /*0530*/ 	.short	0x0101
        /*0532*/ 	.byte	0x12
	.zero		1


	//   ....[69]....
        /*0534*/ 	.word	0x00004b20
        /*0538*/ 	.word	0x000000ff
        /*053c*/ 	.word	0x00000000
        /*0540*/ 	.short	0x010a
        /*0542*/ 	.byte	0x04
	.zero		1


	//   ....[70]....
        /*0544*/ 	.word	0x00004bf0
        /*0548*/ 	.word	0x00000002
        /*054c*/ 	.word	0x00000000
        /*0550*/ 	.short	0x010a
        /*0552*/ 	.byte	0xff
	.zero		1


	//   ....[71]....
        /*0554*/ 	.word	0x00004c60
        /*0558*/ 	.word	0x00000004
        /*055c*/ 	.word	0x00000000
        /*0560*/ 	.short	0x010a
        /*0562*/ 	.byte	0xff
	.zero		1


	//   ....[72]....
        /*0564*/ 	.word	0x00004fe0
        /*0568*/ 	.word	0x000000ff
        /*056c*/ 	.word	0x000000c0
        /*0570*/ 	.short	0x010a
        /*0572*/ 	.byte	0x34
	.zero		1


	//   ....[73]....
        /*0574*/ 	.word	0x00005100
        /*0578*/ 	.word	0x000000ff
        /*057c*/ 	.word	0x00000000
        /*0580*/ 	.short	0x0101
        /*0582*/ 	.byte	0x04
	.zero		1


	//   ....[74]....
        /*0584*/ 	.word	0x00005b10
        /*0588*/ 	.word	0x00000000
        /*058c*/ 	.word	0x00000080
        /*0590*/ 	.short	0x010a
        /*0592*/ 	.byte	0xff
	.zero		1


	//   ....[75]....
        /*0594*/ 	.word	0x00005c20
        /*0598*/ 	.word	0x00000041
        /*059c*/ 	.word	0x000000d0
        /*05a0*/ 	.short	0x010a
        /*05a2*/ 	.byte	0xff
	.zero		1


	//   ....[76]....
        /*05a4*/ 	.word	0x00005d10
        /*05a8*/ 	.word	0x00000000
        /*05ac*/ 	.word	0x00000080
        /*05b0*/ 	.short	0x010a
        /*05b2*/ 	.byte	0xff
	.zero		1


	//   ....[77]....
        /*05b4*/ 	.word	0x00005e40
        /*05b8*/ 	.word	0x00000041
        /*05bc*/ 	.word	0x000000d0
        /*05c0*/ 	.short	0x010a
        /*05c2*/ 	.byte	0xff
	.zero		1


	//   ....[78]....
        /*05c4*/ 	.word	0x000069a0
        /*05c8*/ 	.word	0x00000000
        /*05cc*/ 	.word	0x00000000
        /*05d0*/ 	.short	0x0101
        /*05d2*/ 	.byte	0xff
	.zero		1


	//   ....[79]....
        /*05d4*/ 	.word	0x000069b0
        /*05d8*/ 	.word	0x00000003
        /*05dc*/ 	.word	0x00000080
        /*05e0*/ 	.short	0x010a
        /*05e2*/ 	.byte	0xff
	.zero		1


	//   ....[80]....
        /*05e4*/ 	.word	0x00006a80
        /*05e8*/ 	.word	0x00000003
        /*05ec*/ 	.word	0x00000080
        /*05f0*/ 	.short	0x010a
        /*05f2*/ 	.byte	0xff
	.zero		1


	//   ....[81]....
        /*05f4*/ 	.word	0x00006dd0
        /*05f8*/ 	.word	0x000000ff
        /*05fc*/ 	.word	0x00000000
        /*0600*/ 	.short	0x0101
        /*0602*/ 	.byte	0x06
	.zero		1


	//   ....[82]....
        /*0604*/ 	.word	0x00007770
        /*0608*/ 	.word	0x00000000
        /*060c*/ 	.word	0x00000000
        /*0610*/ 	.short	0x0101
        /*0612*/ 	.byte	0xff
	.zero		1


	//   ....[83]....
        /*0614*/ 	.word	0x000079b0
        /*0618*/ 	.word	0x000000ff
        /*061c*/ 	.word	0x00000000
        /*0620*/ 	.short	0x0101
        /*0622*/ 	.byte	0x04
	.zero		1


	//   ....[84]....
        /*0624*/ 	.word	0x000079e0
        /*0628*/ 	.word	0x00000002
        /*062c*/ 	.word	0x00000040
        /*0630*/ 	.short	0x010a
        /*0632*/ 	.byte	0xff
	.zero		1


	//   ....[85]....
        /*0634*/ 	.word	0x00007a40
        /*0638*/ 	.word	0x00000002
        /*063c*/ 	.word	0x00000040
        /*0640*/ 	.short	0x010a
        /*0642*/ 	.byte	0xff
	.zero		1


	//   ....[86]....
        /*0644*/ 	.word	0x00007aa0
        /*0648*/ 	.word	0x00000002
        /*064c*/ 	.word	0x000000c0
        /*0650*/ 	.short	0x010a
        /*0652*/ 	.byte	0xff
	.zero		1


	//   ....[87]....
        /*0654*/ 	.word	0x00007b00
        /*0658*/ 	.word	0x00000000
        /*065c*/ 	.word	0x00000000
        /*0660*/ 	.short	0x010a
        /*0662*/ 	.byte	0xff
	.zero		1


	//   ....[88]....
        /*0664*/ 	.word	0x00007b60
        /*0668*/ 	.word	0x00000000
        /*066c*/ 	.word	0x00000000
        /*0670*/ 	.short	0x010a
        /*0672*/ 	.byte	0xff
	.zero		1


	//   ....[89]....
        /*0674*/ 	.word	0x00007bc0
        /*0678*/ 	.word	0x00000000
        /*067c*/ 	.word	0x00000000
        /*0680*/ 	.short	0x010a
        /*0682*/ 	.byte	0xff
	.zero		1


	//   ....[90]....
        /*0684*/ 	.word	0x00007c20
        /*0688*/ 	.word	0x00000000
        /*068c*/ 	.word	0x00000000
        /*0690*/ 	.short	0x010a
        /*0692*/ 	.byte	0xff
	.zero		1


	//   ....[91]....
        /*0694*/ 	.word	0x00007c80
        /*0698*/ 	.word	0x00000000
        /*069c*/ 	.word	0x00000000
        /*06a0*/ 	.short	0x010a
        /*06a2*/ 	.byte	0xff
	.zero		1


	//   ....[92]....
        /*06a4*/ 	.word	0x00007ce0
        /*06a8*/ 	.word	0x00000000
        /*06ac*/ 	.word	0x00000000
        /*06b0*/ 	.short	0x010a
        /*06b2*/ 	.byte	0xff
	.zero		1


	//   ....[93]....
        /*06b4*/ 	.word	0x00007d40
        /*06b8*/ 	.word	0x00000000
        /*06bc*/ 	.word	0x00000000
        /*06c0*/ 	.short	0x010a
        /*06c2*/ 	.byte	0xff
	.zero		1


	//   ....[94]....
        /*06c4*/ 	.word	0x00007da0
        /*06c8*/ 	.word	0x00000004
        /*06cc*/ 	.word	0x000000c8
        /*06d0*/ 	.short	0x010a
        /*06d2*/ 	.byte	0xff
	.zero		1


	//   ....[95]....
        /*06d4*/ 	.word	0x00007e00
        /*06d8*/ 	.word	0x00000004
        /*06dc*/ 	.word	0x000000c0
        /*06e0*/ 	.short	0x010a
        /*06e2*/ 	.byte	0xff
	.zero		1


	//   ....[96]....
        /*06e4*/ 	.word	0x00007e60
        /*06e8*/ 	.word	0x00000000
        /*06ec*/ 	.word	0x000000c0
        /*06f0*/ 	.short	0x010a
        /*06f2*/ 	.byte	0xff
	.zero		1


	//   ....[97]....
        /*06f4*/ 	.word	0x00007ec0
        /*06f8*/ 	.word	0x00000004
        /*06fc*/ 	.word	0x000000e0
        /*0700*/ 	.short	0x010a
        /*0702*/ 	.byte	0xff
	.zero		1


	//   ....[98]....
        /*0704*/ 	.word	0x00007f20
        /*0708*/ 	.word	0x00000000
        /*070c*/ 	.word	0x00000000
        /*0710*/ 	.short	0x010a
        /*0712*/ 	.byte	0xff
	.zero		1


	//   ....[99]....
        /*0714*/ 	.word	0x00007f80
        /*0718*/ 	.word	0x00000000
        /*071c*/ 	.word	0x00000000
        /*0720*/ 	.short	0x010a
        /*0722*/ 	.byte	0xff
	.zero		1


	//   ....[100]....
        /*0724*/ 	.word	0x00007fe0
        /*0728*/ 	.word	0x00000000
        /*072c*/ 	.word	0x00000000
        /*0730*/ 	.short	0x010a
        /*0732*/ 	.byte	0xff
	.zero		1


	//   ....[101]....
        /*0734*/ 	.word	0x00008040
        /*0738*/ 	.word	0x00000000
        /*073c*/ 	.word	0x000000c0
        /*0740*/ 	.short	0x010a
        /*0742*/ 	.byte	0xff
	.zero		1


	//   ....[102]....
        /*0744*/ 	.word	0x000080a0
        /*0748*/ 	.word	0x00000000
        /*074c*/ 	.word	0x000000b8
        /*0750*/ 	.short	0x010a
        /*0752*/ 	.byte	0xff
	.zero		1


	//   ....[103]....
        /*0754*/ 	.word	0x00008100
        /*0758*/ 	.word	0x00000002
        /*075c*/ 	.word	0x00000098
        /*0760*/ 	.short	0x010a
        /*0762*/ 	.byte	0xff
	.zero		1


	//   ....[104]....
        /*0764*/ 	.word	0x00008160
        /*0768*/ 	.word	0x00000000
        /*076c*/ 	.word	0x00000098
        /*0770*/ 	.short	0x010a
        /*0772*/ 	.byte	0xff
	.zero		1


	//   ....[105]....
        /*0774*/ 	.word	0x000081c0
        /*0778*/ 	.word	0x00000000
        /*077c*/ 	.word	0x00000000
        /*0780*/ 	.short	0x010a
        /*0782*/ 	.byte	0xff
	.zero		1


	//   ....[106]....
        /*0784*/ 	.word	0x00008210
        /*0788*/ 	.word	0x00000002
        /*078c*/ 	.word	0x00000000
        /*0790*/ 	.short	0x010a
        /*0792*/ 	.byte	0xff
	.zero		1


	//   ....[107]....
        /*0794*/ 	.word	0x00008270
        /*0798*/ 	.word	0x00000000
        /*079c*/ 	.word	0x000000c0
        /*07a0*/ 	.short	0x010a
        /*07a2*/ 	.byte	0xff
	.zero		1


	//   ....[108]....
        /*07a4*/ 	.word	0x000082c0
        /*07a8*/ 	.word	0x00000000
        /*07ac*/ 	.word	0x00000080
        /*07b0*/ 	.short	0x010a
        /*07b2*/ 	.byte	0xff
	.zero		1


	//   ....[109]....
        /*07b4*/ 	.word	0x00008310
        /*07b8*/ 	.word	0x00000041
        /*07bc*/ 	.word	0x000000d0
        /*07c0*/ 	.short	0x010a
        /*07c2*/ 	.byte	0xff
	.zero		1


	//   ....[110]....
        /*07c4*/ 	.word	0x00008360
        /*07c8*/ 	.word	0x00000003
        /*07cc*/ 	.word	0x00000080
        /*07d0*/ 	.short	0x010a
        /*07d2*/ 	.byte	0xff
	.zero		1


	//----- nvinfo : EIATTR_NUM_MBARRIERS
	.align		4
.L_47:
        /*07d4*/ 	.byte	0x03, 0x38
        /*07d6*/ 	.short	0x001e


	//----- nvinfo : EIATTR_EXIT_INSTR_OFFSETS
	.align		4
        /*07d8*/ 	.byte	0x04, 0x1c
        /*07da*/ 	.short	(.L_49 - .L_48)


	//   ....[0]....
.L_48:
        /*07dc*/ 	.word	0x00002be0


	//   ....[1]....
        /*07e0*/ 	.word	0x00002e70


	//   ....[2]....
        /*07e4*/ 	.word	0x00002ed0


	//   ....[3]....
        /*07e8*/ 	.word	0x00003ce0


	//   ....[4]....
        /*07ec*/ 	.word	0x00004c90


	//   ....[5]....
        /*07f0*/ 	.word	0x00004cd0


	//   ....[6]....
        /*07f4*/ 	.word	0x000078a0


	//   ....[7]....
        /*07f8*/ 	.word	0x00007920


	//   ....[8]....
        /*07fc*/ 	.word	0x00007950


	//   ....[9]....
        /*0800*/ 	.word	0x000079c0


	//----- nvinfo : EIATTR_MAX_THREADS
	.align		4
.L_49:
        /*0804*/ 	.byte	0x04, 0x05
        /*0806*/ 	.short	(.L_51 - .L_50)
.L_50:
        /*0808*/ 	.word	0x00000100
        /*080c*/ 	.word	0x00000001
        /*0810*/ 	.word	0x00000001


	//----- nvinfo : EIATTR_CRS_STACK_SIZE
	.align		4
.L_51:
        /*0814*/ 	.byte	0x04, 0x1e
        /*0816*/ 	.short	(.L_53 - .L_52)
.L_52:
        /*0818*/ 	.word	0x00000000


	//----- nvinfo : EIATTR_CBANK_PARAM_SIZE
	.align		4
.L_53:
        /*081c*/ 	.byte	0x03, 0x19
        /*081e*/ 	.short	0x0800


	//----- nvinfo : EIATTR_PARAM_CBANK
	.align		4
        /*0820*/ 	.byte	0x04, 0x0a
        /*0822*/ 	.short	(.L_55 - .L_54)
	.align		4
.L_54:
        /*0824*/ 	.word	index@(.nv.constant0._ZN7cutlass13device_kernelINS_4conv6kernel13ConvUniversalINS1_16ConvProblemShapeILNS1_8OperatorE0ELi2EEENS1_10collective14CollectiveConvINS1_47MainloopSm100TmaUmmaWarpSpecializedImplicitGemmILS5_0ELi8ELi2ELi1ELi2EN4cute5tupleIJNSA_1CILi1EEESD_SD_EEEEENSB_IJNSC_ILi128EEENSC_ILi64EEENSB_IJSH_EEEEEENS_6half_tESK_NSA_8TiledMMAINSA_8MMA_AtomIJNSA_20SM100_MMA_F16BF16_SSISK_SK_fLi128ELi64ELNSA_4UMMA5MajorE0ELSP_0ELNSO_7ScaleInE0ELSQ_0EEEEEENSA_6LayoutISE_NSB_IJNSC_ILi0EEESU_SU_EEEEENSB_IJNSA_10UnderscoreESX_SX_EEEEENS7_6detail27Sm100ImplicitGemmTileTraitsINSA_20SM90_TMA_LOAD_IM2COLENSA_14ComposedLayoutINSA_7SwizzleILi3ELi4ELi3EEENSA_18smem_ptr_flag_bitsILi16EEENST_INSB_IJNSC_ILi8EEESH_EEENSB_IJSH_SD_EEEEEEEvEENS11_INSA_13SM90_TMA_LOADES1C_vEEEENS_8epilogue10collective18CollectiveEpilogueINS1H_23Sm100TmaWarpSpecializedILi3ELi2ELi32ELb1ELb0EEEJSJ_NSB_IJNST_ISG_SD_EENST_INSC_ILi32EEESD_EEEEESK_NSB_IJNSB_IJlllEEESD_SU_EEESK_S1R_NS1H_6fusion15FusionCallbacksIS1L_NS1S_17LinearCombinationISK_fSK_fLNS_15FloatRoundStyleE2EEESJ_S1P_JEEENSA_5SM1004TMEM4LOAD26SM100_TMEM_LOAD_32dp32b32xES12_NS13_INS14_ILi2ELi4ELi3EEES17_NST_INSB_IJS18_S1N_EEENSB_IJS1N_SD_EEEEEEENSA_39AutoVectorizingCopyWithAssumedAlignmentILi128EEENSA_21SM90_TMA_STORE_IM2COLES26_S28_S28_EEEvvEEEEvNT_6ParamsE)
        /*0828*/ 	.short	0x0380
        /*082a*/ 	.short	0x0800


	//----- nvinfo : EIATTR_SW_WAR
	.align		4
.L_55:
        /*082c*/ 	.byte	0x04, 0x36
        /*082e*/ 	.short	(.L_57 - .L_56)
.L_56:
        /*0830*/ 	.word	0x00000008
.L_57:


//--------------------- .nv.callgraph             --------------------------
	.section	.nv.callgraph,"",@"SHT_CUDA_CALLGRAPH"
	.align	4
	.sectionentsize	8
	.align		4
        /*0000*/ 	.word	0x00000000
	.align		4
        /*0004*/ 	.word	0xffffffff
	.align		4
        /*0008*/ 	.word	index@(_ZN7cutlass13device_kernelINS_4conv6kernel13ConvUniversalINS1_16ConvProblemShapeILNS1_8OperatorE0ELi2EEENS1_10collective14CollectiveConvINS1_47MainloopSm100TmaUmmaWarpSpecializedImplicitGemmILS5_0ELi8ELi2ELi1ELi2EN4cute5tupleIJNSA_1CILi1EEESD_SD_EEEEENSB_IJNSC_ILi128EEENSC_ILi64EEENSB_IJSH_EEEEEENS_6half_tESK_NSA_8TiledMMAINSA_8MMA_AtomIJNSA_20SM100_MMA_F16BF16_SSISK_SK_fLi128ELi64ELNSA_4UMMA5MajorE0ELSP_0ELNSO_7ScaleInE0ELSQ_0EEEEEENSA_6LayoutISE_NSB_IJNSC_ILi0EEESU_SU_EEEEENSB_IJNSA_10UnderscoreESX_SX_EEEEENS7_6detail27Sm100ImplicitGemmTileTraitsINSA_20SM90_TMA_LOAD_IM2COLENSA_14ComposedLayoutINSA_7SwizzleILi3ELi4ELi3EEENSA_18smem_ptr_flag_bitsILi16EEENST_INSB_IJNSC_ILi8EEESH_EEENSB_IJSH_SD_EEEEEEEvEENS11_INSA_13SM90_TMA_LOADES1C_vEEEENS_8epilogue10collective18CollectiveEpilogueINS1H_23Sm100TmaWarpSpecializedILi3ELi2ELi32ELb1ELb0EEEJSJ_NSB_IJNST_ISG_SD_EENST_INSC_ILi32EEESD_EEEEESK_NSB_IJNSB_IJlllEEESD_SU_EEESK_S1R_NS1H_6fusion15FusionCallbacksIS1L_NS1S_17LinearCombinationISK_fSK_fLNS_15FloatRoundStyleE2EEESJ_S1P_JEEENSA_5SM1004TMEM4LOAD26SM100_TMEM_LOAD_32dp32b32xES12_NS13_INS14_ILi2ELi4ELi3EEES17_NST_INSB_IJS18_S1N_EEENSB_IJS1N_SD_EEEEEEENSA_39AutoVectorizingCopyWithAssumedAlignmentILi128EEENSA_21SM90_TMA_STORE_IM2COLES26_S28_S28_EEEvvEEEEvNT_6ParamsE)
	.align		4
        /*000c*/ 	.word	index@(__assertfail)
	.align		4
        /*0010*/ 	.word	0x00000000
	.align		4
        /*0014*/ 	.word	0xfffffffe
	.align		4
        /*0018*/ 	.word	0x00000000
	.align		4
        /*001c*/ 	.word	0xfffffffd
	.align		4
        /*0020*/ 	.word	0x00000000
	.align		4
        /*0024*/ 	.word	0xfffffffc


//--------------------- .nv.constant4             --------------------------
	.section	.nv.constant4,"a",@progbits
	.align	8
	.align		8
.nv.constant4:
        /*0000*/ 	.dword	__assertfail
	.align		8
        /*0008*/ 	.dword	__unnamed_1
	.align		8
        /*0010*/ 	.dword	__unnamed_2
	.align		8
        /*0018*/ 	.dword	_ZN39_INTERNAL_6b23a339_4_k_cu_c7bbde41_31934cuda3std3__45__cpo5beginE
	.align		8
        /*0020*/ 	.dword	_ZN39_INTERNAL_6b23a339_4_k_cu_c7bbde41_31934cuda3std3__45__cpo3endE
	.align		8
        /*0028*/ 	.dword	_ZN39_INTERNAL_6b23a339_4_k_cu_c7bbde41_31934cuda3std3__45__cpo6cbeginE
	.align		8
        /*0030*/ 	.dword	_ZN39_INTERNAL_6b23a339_4_k_cu_c7bbde41_31934cuda3std3__45__cpo4cendE
	.align		8
        /*0038*/ 	.dword	_ZN39_INTERNAL_6b23a339_4_k_cu_c7bbde41_31934cuda3std3__441_GLOBAL__N__6b23a339_4_k_cu_c7bbde41_31936ignoreE
	.align		8
        /*0040*/ 	.dword	_ZN39_INTERNAL_6b23a339_4_k_cu_c7bbde41_31934cuda3std3__419piecewise_constructE
	.align		8
        /*0048*/ 	.dword	_ZN39_INTERNAL_6b23a339_4_k_cu_c7bbde41_31934cuda3std3__48in_placeE
	.align		8
        /*0050*/ 	.dword	_ZN39_INTERNAL_6b23a339_4_k_cu_c7bbde41_31934cuda3std6ranges3__45__cpo4swapE
	.align		8
        /*0058*/ 	.dword	_ZN39_INTERNAL_6b23a339_4_k_cu_c7bbde41_31934cuda3std6ranges3__45__cpo9iter_moveE
	.align		8
        /*0060*/ 	.dword	_ZN39_INTERNAL_6b23a339_4_k_cu_c7bbde41_31934cute7productE
	.align		8
        /*0068*/ 	.dword	_ZN39_INTERNAL_6b23a339_4_k_cu_c7bbde41_31934cute1_E
	.align		8
        /*0070*/ 	.dword	$str$27
	.align		8
        /*0078*/ 	.dword	$str$28
	.align		8
        /*0080*/ 	.dword	$str$29
	.align		8
        /*0088*/ 	.dword	$str$30


//--------------------- .text._ZN7cutlass13device_kernelINS_4conv6kernel13ConvUniversalINS1_16ConvProblemShapeILNS1_8OperatorE0ELi2EEENS1_10collective14CollectiveConvINS1_47MainloopSm100TmaUmmaWarpSpecializedImplicitGemmILS5_0ELi8ELi2ELi1ELi2EN4cute5tupleIJNSA_1CILi1EEESD_SD_EEEEENSB_IJNSC_ILi128EEENSC_ILi64EEENSB_IJSH_EEEEEENS_6half_tESK_NSA_8TiledMMAINSA_8MMA_AtomIJNSA_20SM100_MMA_F16BF16_SSISK_SK_fLi128ELi64ELNSA_4UMMA5MajorE0ELSP_0ELNSO_7ScaleInE0ELSQ_0EEEEEENSA_6LayoutISE_NSB_IJNSC_ILi0EEESU_SU_EEEEENSB_IJNSA_10UnderscoreESX_SX_EEEEENS7_6detail27Sm100ImplicitGemmTileTraitsINSA_20SM90_TMA_LOAD_IM2COLENSA_14ComposedLayoutINSA_7SwizzleILi3ELi4ELi3EEENSA_18smem_ptr_flag_bitsILi16EEENST_INSB_IJNSC_ILi8EEESH_EEENSB_IJSH_SD_EEEEEEEvEENS11_INSA_13SM90_TMA_LOADES1C_vEEEENS_8epilogue10collective18CollectiveEpilogueINS1H_23Sm100TmaWarpSpecializedILi3ELi2ELi32ELb1ELb0EEEJSJ_NSB_IJNST_ISG_SD_EENST_INSC_ILi32EEESD_EEEEESK_NSB_IJNSB_IJlllEEESD_SU_EEESK_S1R_NS1H_6fusion15FusionCallbacksIS1L_NS1S_17LinearCombinationISK_fSK_fLNS_15FloatRoundStyleE2EEESJ_S1P_JEEENSA_5SM1004TMEM4LOAD26SM100_TMEM_LOAD_32dp32b32xES12_NS13_INS14_ILi2ELi4ELi3EEES17_NST_INSB_IJS18_S1N_EEENSB_IJS1N_SD_EEEEEEENSA_39AutoVectorizingCopyWithAssumedAlignmentILi128EEENSA_21SM90_TMA_STORE_IM2COLES26_S28_S28_EEEvvEEEEvNT_6ParamsE --------------------------
	.section	.text._ZN7cutlass13device_kernelINS_4conv6kernel13ConvUniversalINS1_16ConvProblemShapeILNS1_8OperatorE0ELi2EEENS1_10collective14CollectiveConvINS1_47MainloopSm100TmaUmmaWarpSpecializedImplicitGemmILS5_0ELi8ELi2ELi1ELi2EN4cute5tupleIJNSA_1CILi1EEESD_SD_EEEEENSB_IJNSC_ILi128EEENSC_ILi64EEENSB_IJSH_EEEEEENS_6half_tESK_NSA_8TiledMMAINSA_8MMA_AtomIJNSA_20SM100_MMA_F16BF16_SSISK_SK_fLi128ELi64ELNSA_4UMMA5MajorE0ELSP_0ELNSO_7ScaleInE0ELSQ_0EEEEEENSA_6LayoutISE_NSB_IJNSC_ILi0EEESU_SU_EEEEENSB_IJNSA_10UnderscoreESX_SX_EEEEENS7_6detail27Sm100ImplicitGemmTileTraitsINSA_20SM90_TMA_LOAD_IM2COLENSA_14ComposedLayoutINSA_7SwizzleILi3ELi4ELi3EEENSA_18smem_ptr_flag_bitsILi16EEENST_INSB_IJNSC_ILi8EEESH_EEENSB_IJSH_SD_EEEEEEEvEENS11_INSA_13SM90_TMA_LOADES1C_vEEEENS_8epilogue10collective18CollectiveEpilogueINS1H_23Sm100TmaWarpSpecializedILi3ELi2ELi32ELb1ELb0EEEJSJ_NSB_IJNST_ISG_SD_EENST_INSC_ILi32EEESD_EEEEESK_NSB_IJNSB_IJlllEEESD_SU_EEESK_S1R_NS1H_6fusion15FusionCallbacksIS1L_NS1S_17LinearCombinationISK_fSK_fLNS_15FloatRoundStyleE2EEESJ_S1P_JEEENSA_5SM1004TMEM4LOAD26SM100_TMEM_LOAD_32dp32b32xES12_NS13_INS14_ILi2ELi4ELi3EEES17_NST_INSB_IJS18_S1N_EEENSB_IJS1N_SD_EEEEEEENSA_39AutoVectorizingCopyWithAssumedAlignmentILi128EEENSA_21SM90_TMA_STORE_IM2COLES26_S28_S28_EEEvvEEEEvNT_6ParamsE,"ax",@progbits
	.align	128
.text._ZN7cutlass13device_kernelINS_4conv6kernel13ConvUniversalINS1_16ConvProblemShapeILNS1_8OperatorE0ELi2EEENS1_10collective14CollectiveConvINS1_47MainloopSm100TmaUmmaWarpSpecializedImplicitGemmILS5_0ELi8ELi2ELi1ELi2EN4cute5tupleIJNSA_1CILi1EEESD_SD_EEEEENSB_IJNSC_ILi128EEENSC_ILi64EEENSB_IJSH_EEEEEENS_6half_tESK_NSA_8TiledMMAINSA_8MMA_AtomIJNSA_20SM100_MMA_F16BF16_SSISK_SK_fLi128ELi64ELNSA_4UMMA5MajorE0ELSP_0ELNSO_7ScaleInE0ELSQ_0EEEEEENSA_6LayoutISE_NSB_IJNSC_ILi0EEESU_SU_EEEEENSB_IJNSA_10UnderscoreESX_SX_EEEEENS7_6detail27Sm100ImplicitGemmTileTraitsINSA_20SM90_TMA_LOAD_IM2COLENSA_14ComposedLayoutINSA_7SwizzleILi3ELi4ELi3EEENSA_18smem_ptr_flag_bitsILi16EEENST_INSB_IJNSC_ILi8EEESH_EEENSB_IJSH_SD_EEEEEEEvEENS11_INSA_13SM90_TMA_LOADES1C_vEEEENS_8epilogue10collective18CollectiveEpilogueINS1H_23Sm100TmaWarpSpecializedILi3ELi2ELi32ELb1ELb0EEEJSJ_NSB_IJNST_ISG_SD_EENST_INSC_ILi32EEESD_EEEEESK_NSB_IJNSB_IJlllEEESD_SU_EEESK_S1R_NS1H_6fusion15FusionCallbacksIS1L_NS1S_17LinearCombinationISK_fSK_fLNS_15FloatRoundStyleE2EEESJ_S1P_JEEENSA_5SM1004TMEM4LOAD26SM100_TMEM_LOAD_32dp32b32xES12_NS13_INS14_ILi2ELi4ELi3EEES17_NST_INSB_IJS18_S1N_EEENSB_IJS1N_SD_EEEEEEENSA_39AutoVectorizingCopyWithAssumedAlignmentILi128EEENSA_21SM90_TMA_STORE_IM2COLES26_S28_S28_EEEvvEEEEvNT_6ParamsE:
        .type           _ZN7cutlass13device_kernelINS_4conv6kernel13ConvUniversalINS1_16ConvProblemShapeILNS1_8OperatorE0ELi2EEENS1_10collective14CollectiveConvINS1_47MainloopSm100TmaUmmaWarpSpecializedImplicitGemmILS5_0ELi8ELi2ELi1ELi2EN4cute5tupleIJNSA_1CILi1EEESD_SD_EEEEENSB_IJNSC_ILi128EEENSC_ILi64EEENSB_IJSH_EEEEEENS_6half_tESK_NSA_8TiledMMAINSA_8MMA_AtomIJNSA_20SM100_MMA_F16BF16_SSISK_SK_fLi128ELi64ELNSA_4UMMA5MajorE0ELSP_0ELNSO_7ScaleInE0ELSQ_0EEEEEENSA_6LayoutISE_NSB_IJNSC_ILi0EEESU_SU_EEEEENSB_IJNSA_10UnderscoreESX_SX_EEEEENS7_6detail27Sm100ImplicitGemmTileTraitsINSA_20SM90_TMA_LOAD_IM2COLENSA_14ComposedLayoutINSA_7SwizzleILi3ELi4ELi3EEENSA_18smem_ptr_flag_bitsILi16EEENST_INSB_IJNSC_ILi8EEESH_EEENSB_IJSH_SD_EEEEEEEvEENS11_INSA_13SM90_TMA_LOADES1C_vEEEENS_8epilogue10collective18CollectiveEpilogueINS1H_23Sm100TmaWarpSpecializedILi3ELi2ELi32ELb1ELb0EEEJSJ_NSB_IJNST_ISG_SD_EENST_INSC_ILi32EEESD_EEEEESK_NSB_IJNSB_IJlllEEESD_SU_EEESK_S1R_NS1H_6fusion15FusionCallbacksIS1L_NS1S_17LinearCombinationISK_fSK_fLNS_15FloatRoundStyleE2EEESJ_S1P_JEEENSA_5SM1004TMEM4LOAD26SM100_TMEM_LOAD_32dp32b32xES12_NS13_INS14_ILi2ELi4ELi3EEES17_NST_INSB_IJS18_S1N_EEENSB_IJS1N_SD_EEEEEEENSA_39AutoVectorizingCopyWithAssumedAlignmentILi128EEENSA_21SM90_TMA_STORE_IM2COLES26_S28_S28_EEEvvEEEEvNT_6ParamsE,@function
        .size           _ZN7cutlass13device_kernelINS_4conv6kernel13ConvUniversalINS1_16ConvProblemShapeILNS1_8OperatorE0ELi2EEENS1_10collective14CollectiveConvINS1_47MainloopSm100TmaUmmaWarpSpecializedImplicitGemmILS5_0ELi8ELi2ELi1ELi2EN4cute5tupleIJNSA_1CILi1EEESD_SD_EEEEENSB_IJNSC_ILi128EEENSC_ILi64EEENSB_IJSH_EEEEEENS_6half_tESK_NSA_8TiledMMAINSA_8MMA_AtomIJNSA_20SM100_MMA_F16BF16_SSISK_SK_fLi128ELi64ELNSA_4UMMA5MajorE0ELSP_0ELNSO_7ScaleInE0ELSQ_0EEEEEENSA_6LayoutISE_NSB_IJNSC_ILi0EEESU_SU_EEEEENSB_IJNSA_10UnderscoreESX_SX_EEEEENS7_6detail27Sm100ImplicitGemmTileTraitsINSA_20SM90_TMA_LOAD_IM2COLENSA_14ComposedLayoutINSA_7SwizzleILi3ELi4ELi3EEENSA_18smem_ptr_flag_bitsILi16EEENST_INSB_IJNSC_ILi8EEESH_EEENSB_IJSH_SD_EEEEEEEvEENS11_INSA_13SM90_TMA_LOADES1C_vEEEENS_8epilogue10collective18CollectiveEpilogueINS1H_23Sm100TmaWarpSpecializedILi3ELi2ELi32ELb1ELb0EEEJSJ_NSB_IJNST_ISG_SD_EENST_INSC_ILi32EEESD_EEEEESK_NSB_IJNSB_IJlllEEESD_SU_EEESK_S1R_NS1H_6fusion15FusionCallbacksIS1L_NS1S_17LinearCombinationISK_fSK_fLNS_15FloatRoundStyleE2EEESJ_S1P_JEEENSA_5SM1004TMEM4LOAD26SM100_TMEM_LOAD_32dp32b32xES12_NS13_INS14_ILi2ELi4ELi3EEES17_NST_INSB_IJS18_S1N_EEENSB_IJS1N_SD_EEEEEEENSA_39AutoVectorizingCopyWithAssumedAlignmentILi128EEENSA_21SM90_TMA_STORE_IM2COLES26_S28_S28_EEEvvEEEEvNT_6ParamsE,(.L_x_155 - _ZN7cutlass13device_kernelINS_4conv6kernel13ConvUniversalINS1_16ConvProblemShapeILNS1_8OperatorE0ELi2EEENS1_10collective14CollectiveConvINS1_47MainloopSm100TmaUmmaWarpSpecializedImplicitGemmILS5_0ELi8ELi2ELi1ELi2EN4cute5tupleIJNSA_1CILi1EEESD_SD_EEEEENSB_IJNSC_ILi128EEENSC_ILi64EEENSB_IJSH_EEEEEENS_6half_tESK_NSA_8TiledMMAINSA_8MMA_AtomIJNSA_20SM100_MMA_F16BF16_SSISK_SK_fLi128ELi64ELNSA_4UMMA5MajorE0ELSP_0ELNSO_7ScaleInE0ELSQ_0EEEEEENSA_6LayoutISE_NSB_IJNSC_ILi0EEESU_SU_EEEEENSB_IJNSA_10UnderscoreESX_SX_EEEEENS7_6detail27Sm100ImplicitGemmTileTraitsINSA_20SM90_TMA_LOAD_IM2COLENSA_14ComposedLayoutINSA_7SwizzleILi3ELi4ELi3EEENSA_18smem_ptr_flag_bitsILi16EEENST_INSB_IJNSC_ILi8EEESH_EEENSB_IJSH_SD_EEEEEEEvEENS11_INSA_13SM90_TMA_LOADES1C_vEEEENS_8epilogue10collective18CollectiveEpilogueINS1H_23Sm100TmaWarpSpecializedILi3ELi2ELi32ELb1ELb0EEEJSJ_NSB_IJNST_ISG_SD_EENST_INSC_ILi32EEESD_EEEEESK_NSB_IJNSB_IJlllEEESD_SU_EEESK_S1R_NS1H_6fusion15FusionCallbacksIS1L_NS1S_17LinearCombinationISK_fSK_fLNS_15FloatRoundStyleE2EEESJ_S1P_JEEENSA_5SM1004TMEM4LOAD26SM100_TMEM_LOAD_32dp32b32xES12_NS13_INS14_ILi2ELi4ELi3EEES17_NST_INSB_IJS18_S1N_EEENSB_IJS1N_SD_EEEEEEENSA_39AutoVectorizingCopyWithAssumedAlignmentILi128EEENSA_21SM90_TMA_STORE_IM2COLES26_S28_S28_EEEvvEEEEvNT_6ParamsE)
        .other          _ZN7cutlass13device_kernelINS_4conv6kernel13ConvUniversalINS1_16ConvProblemShapeILNS1_8OperatorE0ELi2EEENS1_10collective14CollectiveConvINS1_47MainloopSm100TmaUmmaWarpSpecializedImplicitGemmILS5_0ELi8ELi2ELi1ELi2EN4cute5tupleIJNSA_1CILi1EEESD_SD_EEEEENSB_IJNSC_ILi128EEENSC_ILi64EEENSB_IJSH_EEEEEENS_6half_tESK_NSA_8TiledMMAINSA_8MMA_AtomIJNSA_20SM100_MMA_F16BF16_SSISK_SK_fLi128ELi64ELNSA_4UMMA5MajorE0ELSP_0ELNSO_7ScaleInE0ELSQ_0EEEEEENSA_6LayoutISE_NSB_IJNSC_ILi0EEESU_SU_EEEEENSB_IJNSA_10UnderscoreESX_SX_EEEEENS7_6detail27Sm100ImplicitGemmTileTraitsINSA_20SM90_TMA_LOAD_IM2COLENSA_14ComposedLayoutINSA_7SwizzleILi3ELi4ELi3EEENSA_18smem_ptr_flag_bitsILi16EEENST_INSB_IJNSC_ILi8EEESH_EEENSB_IJSH_SD_EEEEEEEvEENS11_INSA_13SM90_TMA_LOADES1C_vEEEENS_8epilogue10collective18CollectiveEpilogueINS1H_23Sm100TmaWarpSpecializedILi3ELi2ELi32ELb1ELb0EEEJSJ_NSB_IJNST_ISG_SD_EENST_INSC_ILi32EEESD_EEEEESK_NSB_IJNSB_IJlllEEESD_SU_EEESK_S1R_NS1H_6fusion15FusionCallbacksIS1L_NS1S_17LinearCombinationISK_fSK_fLNS_15FloatRoundStyleE2EEESJ_S1P_JEEENSA_5SM1004TMEM4LOAD26SM100_TMEM_LOAD_32dp32b32xES12_NS13_INS14_ILi2ELi4ELi3EEES17_NST_INSB_IJS18_S1N_EEENSB_IJS1N_SD_EEEEEEENSA_39AutoVectorizingCopyWithAssumedAlignmentILi128EEENSA_21SM90_TMA_STORE_IM2COLES26_S28_S28_EEEvvEEEEvNT_6ParamsE,@"STO_CUDA_ENTRY STV_DEFAULT"
_ZN7cutlass13device_kernelINS_4conv6kernel13ConvUniversalINS1_16ConvProblemShapeILNS1_8OperatorE0ELi2EEENS1_10collective14CollectiveConvINS1_47MainloopSm100TmaUmmaWarpSpecializedImplicitGemmILS5_0ELi8ELi2ELi1ELi2EN4cute5tupleIJNSA_1CILi1EEESD_SD_EEEEENSB_IJNSC_ILi128EEENSC_ILi64EEENSB_IJSH_EEEEEENS_6half_tESK_NSA_8TiledMMAINSA_8MMA_AtomIJNSA_20SM100_MMA_F16BF16_SSISK_SK_fLi128ELi64ELNSA_4UMMA5MajorE0ELSP_0ELNSO_7ScaleInE0ELSQ_0EEEEEENSA_6LayoutISE_NSB_IJNSC_ILi0EEESU_SU_EEEEENSB_IJNSA_10UnderscoreESX_SX_EEEEENS7_6detail27Sm100ImplicitGemmTileTraitsINSA_20SM90_TMA_LOAD_IM2COLENSA_14ComposedLayoutINSA_7SwizzleILi3ELi4ELi3EEENSA_18smem_ptr_flag_bitsILi16EEENST_INSB_IJNSC_ILi8EEESH_EEENSB_IJSH_SD_EEEEEEEvEENS11_INSA_13SM90_TMA_LOADES1C_vEEEENS_8epilogue10collective18CollectiveEpilogueINS1H_23Sm100TmaWarpSpecializedILi3ELi2ELi32ELb1ELb0EEEJSJ_NSB_IJNST_ISG_SD_EENST_INSC_ILi32EEESD_EEEEESK_NSB_IJNSB_IJlllEEESD_SU_EEESK_S1R_NS1H_6fusion15FusionCallbacksIS1L_NS1S_17LinearCombinationISK_fSK_fLNS_15FloatRoundStyleE2EEESJ_S1P_JEEENSA_5SM1004TMEM4LOAD26SM100_TMEM_LOAD_32dp32b32xES12_NS13_INS14_ILi2ELi4ELi3EEES17_NST_INSB_IJS18_S1N_EEENSB_IJS1N_SD_EEEEEEENSA_39AutoVectorizingCopyWithAssumedAlignmentILi128EEENSA_21SM90_TMA_STORE_IM2COLES26_S28_S28_EEEvvEEEEvNT_6ParamsE:
[----:B------:R-:W1:Y:S01]  /*0000*/  LDC R1, c[0x0][0x37c] ;  /* 0x0000df00ff017b82 */ /* 0x000e620000000800 */
[----:B------:R-:W2:Y:S07]  /*0010*/  S2R R102, SR_TID.X ;  /* 0x0000000000667919 */ /* 0x000eae0000002100 */
[----:B------:R-:W3:Y:S01]  /*0020*/  LDC.64 R2, c[0x0][0x890] ;  /* 0x00022400ff027b82 */ /* 0x000ee20000000a00 */
[----:B------:R-:W4:Y:S01]  /*0030*/  LDCU.64 UR50, c[0x0][0x358] ;  /* 0x00006b00ff3277ac */ /* 0x000f220008000a00 */
[----:B-1----:R-:W-:Y:S01]  /*0040*/  VIADD R1, R1, 0xfffffff8 ;  /* 0xfffffff801017836 */ /* 0x002fe20000000000 */
[----:B------:R-:W-:-:S02]  /*0050*/  PRMT R92, RZ, 0x7610, R92 ;  /* 0x00007610ff5c7816 */ /* 0x000fc4000000005c */
[----:B------:R-:W-:Y:S02]  /*0060*/  ELECT P2, URZ, PT ;  /* 0x0000000000ff782f */ /* 0x000fe40003840000 */
[----:B---3--:R-:W-:-:S04]  /*0070*/  ISETP.NE.U32.AND P0, PT, R2, RZ, PT ;  /* 0x000000ff0200720c */ /* 0x008fc80003f05070 */
[----:B------:R-:W-:Y:S02]  /*0080*/  ISETP.NE.AND.EX P0, PT, R3, RZ, PT, P0 ;  /* 0x000000ff0300720c */ /* 0x000fe40003f05300 */
[----:B--2---:R-:W-:-:S05]  /*0090*/  SHF.R.U32.HI R100, RZ, 0x5, R102 ;  /* 0x00000005ff647819 */ /* 0x004fca0000011666 */
[----:B------:R-:W1:Y:S02]  /*00a0*/  SHFL.IDX PT, R0, R100, RZ, 0x1f ;  /* 0x00001fff64007589 */ /* 0x000e6400000e0000 */
[----:B-1----:R-:W-:-:S04]  /*00b0*/  R2UR UR6, R0 ;  /* 0x00000000000672ca */ /* 0x002fc800000e0000 */
[----:B----4-:R-:W-:Y:S05]  /*00c0*/  @P0 BRA `(.L_x_0) ;  /* 0x00000000002c0947 */ /* 0x010fea0003800000 */
[----:B------:R-:W1:Y:S02]  /*00d0*/  LDCU.64 UR4, c[0x0][0x888] ;  /* 0x00011100ff0477ac */ /* 0x000e640008000a00 */
[----:B-1----:R-:W-:-:S04]  /*00e0*/  UISETP.NE.U32.AND UP0, UPT, UR4, URZ, UPT ;  /* 0x000000ff0400728c */ /* 0x002fc8000bf05070 */
[----:B------:R-:W-:-:S09]  /*00f0*/  UISETP.NE.AND.EX UP0, UPT, UR5, URZ, UPT, UP0 ;  /* 0x000000ff0500728c */ /* 0x000fd2000bf05300 */
[----:B------:R-:W-:Y:S05]  /*0100*/  BRA.U !UP0, `(.L_x_1) ;  /* 0x0000000108107547 */ /* 0x000fea000b800000 */
[----:B------:R-:W1:Y:S02]  /*0110*/  LDC.64 R4, c[0x0][0x888] ;  /* 0x00022200ff047b82 */ /* 0x000e640000000a00 */
[----:B-1----:R1:W5:Y:S01]  /*0120*/  LDG.E R49, desc[UR50][R4.64] ;  /* 0x0000003204317981 */ /* 0x002362000c1e1900 */
[----:B------:R-:W-:Y:S01]  /*0130*/  HFMA2 R92, -RZ, RZ, 0, 5.9604644775390625e-08 ;  /* 0x00000001ff5c7431 */ /* 0x000fe200000001ff */
[----:B------:R-:W-:Y:S05]  /*0140*/  BRA `(.L_x_0) ;  /* 0x00000000000c7947 */ /* 0x000fea0003800000 */
.L_x_1:
[----:B------:R-:W1:Y:S01]  /*0150*/  LDCU UR4, c[0x0][0x880] ;  /* 0x00011000ff0477ac */ /* 0x000e620008000800 */
[----:B------:R-:W-:Y:S01]  /*0160*/  HFMA2 R92, -RZ, RZ, 0, 5.9604644775390625e-08 ;  /* 0x00000001ff5c7431 */ /* 0x000fe200000001ff */
[----:B-1----:R-:W-:-:S07]  /*0170*/  MOV R49, UR4 ;  /* 0x0000000400317c02 */ /* 0x002fce0008000f00 */
.L_x_0:
[----:B------:R-:W2:Y:S02]  /*0180*/  LDCU.64 UR4, c[0x0][0x8b0] ;  /* 0x00011600ff0477ac */ /* 0x000ea40008000a00 */
[----:B--2---:R-:W-:-:S04]  /*0190*/  UISETP.NE.U32.AND UP0, UPT, UR4, URZ, UPT ;  /* 0x000000ff0400728c */ /* 0x004fc8000bf05070 */
[----:B------:R-:W-:-:S09]  /*01a0*/  UISETP.NE.AND.EX UP0, UPT, UR5, URZ, UPT, UP0 ;  /* 0x000000ff0500728c */ /* 0x000fd2000bf05300 */
[----:B------:R-:W-:Y:S05]  /*01b0*/  BRA.U UP0, `(.L_x_2) ;  /* 0x0000000100247547 */ /* 0x000fea000b800000 */
[----:B------:R-:W2:Y:S02]  /*01c0*/  LDCU.64 UR4, c[0x0][0x8a8] ;  /* 0x00011500ff0477ac */ /* 0x000ea40008000a00 */
[----:B--2---:R-:W-:-:S04]  /*01d0*/  UISETP.NE.U32.AND UP0, UPT, UR4, URZ, UPT ;  /* 0x000000ff0400728c */ /* 0x004fc8000bf05070 */
[----:B------:R-:W-:-:S09]  /*01e0*/  UISETP.NE.AND.EX UP0, UPT, UR5, URZ, UPT, UP0 ;  /* 0x000000ff0500728c */ /* 0x000fd2000bf05300 */
[----:B------:R-:W-:Y:S05]  /*01f0*/  BRA.U !UP0, `(.L_x_3) ;  /* 0x00000001080c7547 */ /* 0x000fea000b800000 */
[----:B-1----:R-:W1:Y:S02]  /*0200*/  LDC.64 R4, c[0x0][0x8a8] ;  /* 0x00022a00ff047b82 */ /* 0x002e640000000a00 */
[----:B-1----:R2:W5:Y:S01]  /*0210*/  LDG.E R47, desc[UR50][R4.64] ;  /* 0x00000032042f7981 */ /* 0x002562000c1e1900 */
[----:B------:R-:W-:Y:S05]  /*0220*/  BRA `(.L_x_2) ;  /* 0x0000000000087947 */ /* 0x000fea0003800000 */
.L_x_3:
[----:B------:R-:W2:Y:S02]  /*0230*/  LDCU UR4, c[0x0][0x8a0] ;  /* 0x00011400ff0477ac */ /* 0x000ea40008000800 */
[----:B--2---:R-:W-:Y:S02]  /*0240*/  MOV R47, UR4 ;  /* 0x00000004002f7c02 */ /* 0x004fe40008000f00 */
.L_x_2:
[----:B-12---:R-:W1:Y:S01]  /*0250*/  LDC.64 R4, c[0x0][0x888] ;  /* 0x00022200ff047b82 */ /* 0x006e620000000a00 */
[----:B------:R-:W-:Y:S01]  /*0260*/  IMAD.U32 R0, RZ, RZ, UR6 ;  /* 0x00000006ff007e24 */ /* 0x000fe2000f8e00ff */
[----:B------:R-:W-:Y:S01]  /*0270*/  ISETP.EQ.U32.AND P4, PT, R2, RZ, PT ;  /* 0x000000ff0200720c */ /* 0x000fe20003f82070 */
[----:B------:R-:W-:Y:S03]  /*0280*/  BSSY.RECONVERGENT B0, `(.L_x_4) ;  /* 0x0000012000007945 */ /* 0x000fe60003800200 */
[----:B------:R-:W-:Y:S02]  /*0290*/  ISETP.NE.OR P1, PT, R0, 0x1, !P2 ;  /* 0x000000010000780c */ /* 0x000fe40005725670 */
[----:B-1----:R-:W-:-:S04]  /*02a0*/  ISETP.NE.U32.AND P0, PT, R4, RZ, PT ;  /* 0x000000ff0400720c */ /* 0x002fc80003f05070 */
[----:B------:R-:W-:-:S13]  /*02b0*/  ISETP.NE.AND.EX P0, PT, R5, RZ, PT, P0 ;  /* 0x000000ff0500720c */ /* 0x000fda0003f05300 */
[----:B------:R-:W-:Y:S01]  /*02c0*/  VOTEU.ANY UP4, P0 ;  /* 0x0000000000ff7886 */ /* 0x000fe20000080100 */
[----:B------:R-:W-:Y:S02]  /*02d0*/  PLOP3.LUT P3, PT, PT, PT, UP4, 0x80, 0x8 ;  /* 0x000000000008781c */ /* 0x000fe40003f6f048 */
[----:B------:R-:W-:Y:S02]  /*02e0*/  ISETP.NE.OR P0, PT, R0, 0x3, !P2 ;  /* 0x000000030000780c */ /* 0x000fe40005705670 */
[----:B------:R-:W-:-:S04]  /*02f0*/  ISETP.EQ.OR.EX P5, PT, R3, RZ, !P3, P4 ;  /* 0x000000ff0300720c */ /* 0x000fc80005fa2740 */
[----:B------:R-:W-:Y:S01]  /*0300*/  P2R R101, PR, RZ, 0x20 ;  /* 0x00000020ff657803 */ /* 0x000fe20000000000 */
[----:B------:R-:W-:Y:S05]  /*0310*/  @P1 BRA `(.L_x_5) ;  /* 0x0000000000201947 */ /* 0x000fea0003800000 */
[----:B------:R-:W1:Y:S02]  /*0320*/  LDCU.64 UR4, c[0x0][0x348] ;  /* 0x00006900ff0477ac */ /* 0x000e640008000a00 */
[----:B-1----:R-:W-:Y:S02]  /*0330*/  UIADD3 UR8, UP1, UPT, UR4, 0x80, URZ ;  /* 0x0000008004087890 */ /* 0x002fe4000ff3e0ff */
[----:B------:R-:W-:Y:S02]  /*0340*/  UIADD3 UR4, UP0, UPT, UR4, 0x180, URZ ;  /* 0x0000018004047890 */ /* 0x000fe4000ff1e0ff */
[----:B------:R-:W-:Y:S02]  /*0350*/  UIADD3.X UR9, UPT, UPT, URZ, UR5, URZ, UP1, !UPT ;  /* 0x00000005ff097290 */ /* 0x000fe40008ffe4ff */
[----:B------:R-:W-:-:S07]  /*0360*/  UIADD3.X UR5, UPT, UPT, URZ, UR5, URZ, UP0, !UPT ;  /* 0x00000005ff057290 */ /* 0x000fce00087fe4ff */
[----:B------:R1:W-:Y:S02]  /*0370*/  UTMACCTL.PF [UR8] ;  /* 0x00000000080079b9 */ /* 0x0003e40008040000 */
[----:B------:R1:W-:Y:S02]  /*0380*/  UTMACCTL.PF [UR4] ;  /* 0x00000000040079b9 */ /* 0x0003e40008040000 */
[----:B-1----:R-:W-:Y:S01]  /*0390*/  NOP ;  /* 0x0000000000007918 */ /* 0x002fe20000000000 */
.L_x_5:
[----:B------:R-:W-:Y:S05]  /*03a0*/  BSYNC.RECONVERGENT B0 ;  /* 0x0000000000007941 */ /* 0x000fea0003800200 */
.L_x_4:
[----:B------:R-:W-:Y:S04]  /*03b0*/  BSSY.RECONVERGENT B0, `(.L_x_6) ;  /* 0x000000a000007945 */ /* 0x000fe80003800200 */
        /* <DEDUP_REMOVED lines=9> */
.L_x_7:
[----:B------:R-:W-:Y:S05]  /*0450*/  BSYNC.RECONVERGENT B0 ;  /* 0x0000000000007941 */ /* 0x000fea0003800200 */
.L_x_6:
[----:B------:R-:W-:Y:S01]  /*0460*/  UPLOP3.LUT UP1, UPT, UPT, UPT, UPT, 0x80, 0x8 ;  /* 0x000000000008789c */ /* 0x000fe20003f2f070 */
[----:B------:R-:W-:Y:S10]  /*0470*/  @!P5 BRA `(.L_x_8) ;  /* 0x000000000024d947 */ /* 0x000ff40003800000 */
[----:B------:R-:W-:Y:S01]  /*0480*/  ISETP.NE.U32.AND P1, PT, R2, RZ, PT ;  /* 0x000000ff0200720c */ /* 0x000fe20003f25070 */
[----:B------:R-:W-:Y:S01]  /*0490*/  USEL UR4, URZ, 0xffffffff, UP4 ;  /* 0xffffffffff047887 */ /* 0x000fe2000a000000 */
[----:B-----5:R-:W-:Y:S02]  /*04a0*/  FSETP.NEU.AND P0, PT, R49, RZ, PT ;  /* 0x000000ff3100720b */ /* 0x020fe40003f0d000 */
[----:B------:R-:W-:-:S11]  /*04b0*/  ISETP.NE.AND.EX P1, PT, R3, RZ, PT, P1 ;  /* 0x000000ff0300720c */ /* 0x000fd60003f25310 */
[----:B------:R-:W-:Y:S02]  /*04c0*/  VOTEU.ANY UP0, P0 ;  /* 0x0000000000ff7886 */ /* 0x000fe40000000100 */
[----:B------:R-:W-:-:S05]  /*04d0*/  VOTEU.ANY UP1, P1 ;  /* 0x0000000000ff7886 */ /* 0x000fca0000820100 */
[----:B------:R-:W-:-:S04]  /*04e0*/  @!UP1 USEL UR4, URZ, 0xffffffff, UP0 ;  /* 0xffffffffff049887 */ /* 0x000fc80008000000 */
[----:B------:R-:W-:-:S04]  /*04f0*/  ULOP3.LUT UR4, UR4, 0x1, URZ, 0xc0, !UPT ;  /* 0x0000000104047892 */ /* 0x000fc8000f8ec0ff */
[----:B------:R-:W-:-:S11]  /*0500*/  UISETP.NE.U32.AND UP1, UPT, UR4, 0x1, UPT ;  /* 0x000000010400788c */ /* 0x000fd6000bf25070 */
.L_x_8:
[----:B------:R-:W1:Y:S01]  /*0510*/  SHFL.IDX PT, R2, R100, RZ, 0x1f ;  /* 0x00001fff64027589 */ /* 0x000e6200000e0000 */
[----:B------:R-:W-:-:S04]  /*0520*/  UISETP.NE.AND UP0, UPT, UR6, 0x2, UPT ;  /* 0x000000020600788c */ /* 0x000fc8000bf05270 */
[----:B------:R-:W-:Y:S01]  /*0530*/  USEL UR15, URZ, 0x1, UP0 ;  /* 0x00000001ff0f7887 */ /* 0x000fe20008000000 */
[----:B-1----:R-:W-:-:S13]  /*0540*/  ISETP.NE.AND P0, PT, R2, RZ, PT ;  /* 0x000000ff0200720c */ /* 0x002fda0003f05270 */
[----:B------:R-:W-:Y:S05]  /*0550*/  @P0 BRA `(.L_x_9) ;  /* 0x0000000000680947 */ /* 0x000fea0003800000 */
[----:B------:R-:W1:Y:S01]  /*0560*/  S2UR UR5, SR_CgaCtaId ;  /* 0x00000000000579c3 */ /* 0x000e620000008800 */
[----:B------:R-:W-:Y:S01]  /*0570*/  UMOV UR7, 0x400 ;  /* 0x0000040000077882 */ /* 0x000fe20000000000 */
[----:B------:R-:W-:Y:S01]  /*0580*/  UMOV UR4, 0x1 ;  /* 0x0000000100047882 */ /* 0x000fe20000000000 */
[----:B------:R-:W-:Y:S01]  /*0590*/  ELECT P0, URZ, PT ;  /* 0x0000000000ff782f */ /* 0x000fe20003800000 */
[----:B------:R-:W-:-:S04]  /*05a0*/  UIADD3 UR8, UPT, UPT, -UR4, 0x100000, URZ ;  /* 0x0010000004087890 */ /* 0x000fc8000fffe1ff */
[----:B------:R-:W-:Y:S02]  /*05b0*/  USHF.L.U32 UR9, UR8, 0xb, URZ ;  /* 0x0000000b08097899 */ /* 0x000fe400080006ff */
[----:B------:R-:W-:Y:S02]  /*05c0*/  USHF.L.U32 UR8, UR8, 0x1, URZ ;  /* 0x0000000108087899 */ /* 0x000fe400080006ff */
[----:B-1----:R-:W-:Y:S01]  /*05d0*/  ULEA UR5, UR5, UR7, 0x18 ;  /* 0x0000000705057291 */ /* 0x002fe2000f8ec0ff */
[----:B------:R-:W1:Y:S11]  /*05e0*/  FENCE.VIEW.ASYNC.S ;  /* 0x00000000000073c6 */ /* 0x000e760000000000 */
[----:B-1----:R1:W2:Y:S01]  /*05f0*/  SYNCS.EXCH.64 URZ, [UR5], UR8 ;  /* 0x0000000805ff75b2 */ /* 0x0022a20008000100 */
[----:B------:R1:W3:Y:S01]  /*0600*/  SYNCS.EXCH.64 URZ, [UR5+0x40], UR8 ;  /* 0x0000400805ff75b2 */ /* 0x0002e20008000100 */
[----:B------:R1:W4:Y:S01]  /*0610*/  SYNCS.EXCH.64 URZ, [UR5+0x8], UR8 ;  /* 0x0000080805ff75b2 */ /* 0x0003220008000100 */
[----:B------:R1:W1:Y:S01]  /*0620*/  SYNCS.EXCH.64 URZ, [UR5+0x48], UR8 ;  /* 0x0000480805ff75b2 */ /* 0x0002620008000100 */
        /* <DEDUP_REMOVED lines=12> */
[----:B------:R-:W-:Y:S01]  /*06f0*/  NOP ;  /* 0x0000000000007918 */ /* 0x000fe20000000000 */
.L_x_9:
[----:B------:R-:W2:Y:S01]  /*0700*/  SHFL.IDX PT, R2, R100, RZ, 0x1f ;  /* 0x00001fff64027589 */ /* 0x000ea200000e0000 */
[----:B------:R-:W-:Y:S01]  /*0710*/  NOP ;  /* 0x0000000000007918 */ /* 0x000fe20000000000 */
[----:B--2---:R-:W-:-:S13]  /*0720*/  ISETP.NE.AND P0, PT, R2, 0x1, PT ;  /* 0x000000010200780c */ /* 0x004fda0003f05270 */
[----:B------:R-:W-:Y:S05]  /*0730*/  @P0 BRA `(.L_x_10) ;  /* 0x0000000000500947 */ /* 0x000fea0003800000 */
[----:B------:R-:W2:Y:S01]  /*0740*/  S2UR UR7, SR_CgaCtaId ;  /* 0x00000000000779c3 */ /* 0x000ea20000008800 */
[----:B-1----:R-:W-:Y:S01]  /*0750*/  UMOV UR8, 0x400 ;  /* 0x0000040000087882 */ /* 0x002fe20000000000 */
[----:B------:R-:W-:Y:S01]  /*0760*/  UMOV UR5, 0x20 ;  /* 0x0000002000057882 */ /* 0x000fe20000000000 */
[----:B------:R-:W-:Y:S01]  /*0770*/  UMOV UR4, 0x80 ;  /* 0x0000008000047882 */ /* 0x000fe20000000000 */
[----:B------:R-:W-:Y:S01]  /*0780*/  ELECT P0, URZ, PT ;  /* 0x0000000000ff782f */ /* 0x000fe20003800000 */
[----:B--2---:R-:W-:Y:S02]  /*0790*/  ULEA UR7, UR7, UR8, 0x18 ;  /* 0x0000000807077291 */ /* 0x004fe4000f8ec0ff */
[----:B------:R-:W-:-:S04]  /*07a0*/  UIADD3 UR8, UPT, UPT, -UR5, 0x100000, URZ ;  /* 0x0010000005087890 */ /* 0x000fc8000fffe1ff */
[----:B------:R-:W-:Y:S02]  /*07b0*/  USHF.L.U32 UR9, UR8, 0xb, URZ ;  /* 0x0000000b08097899 */ /* 0x000fe400080006ff */
[----:B------:R-:W-:Y:S02]  /*07c0*/  USHF.L.U32 UR8, UR8, 0x1, URZ ;  /* 0x0000000108087899 */ /* 0x000fe400080006ff */
[----:B------:R-:W-:-:S04]  /*07d0*/  UIADD3 UR4, UPT, UPT, -UR4, 0x100000, URZ ;  /* 0x0010000004047890 */ /* 0x000fc8000fffe1ff */
[----:B------:R-:W-:Y:S02]  /*07e0*/  USHF.L.U32 UR5, UR4, 0xb, URZ ;  /* 0x0000000b04057899 */ /* 0x000fe400080006ff */
[----:B------:R-:W-:Y:S01]  /*07f0*/  USHF.L.U32 UR4, UR4, 0x1, URZ ;  /* 0x0000000104047899 */ /* 0x000fe200080006ff */
[----:B------:R-:W1:Y:S03]  /*0800*/  FENCE.VIEW.ASYNC.S ;  /* 0x00000000000073c6 */ /* 0x000e660000000000 */
[----:B-1----:R2:W1:Y:S08]  /*0810*/  SYNCS.EXCH.64 URZ, [UR7+0x80], UR8 ;  /* 0x0000800807ff75b2 */ /* 0x0024700008000100 */
[----:B------:R2:W1:Y:S01]  /*0820*/  SYNCS.EXCH.64 URZ, [UR7+0x98], UR4 ;  /* 0x0000980407ff75b2 */ /* 0x0004620008000100 */
[----:B------:R2:W1:Y:S01]  /*0830*/  SYNCS.EXCH.64 URZ, [UR7+0x88], UR8 ;  /* 0x0000880807ff75b2 */ /* 0x0004620008000100 */
[----:B------:R2:W1:Y:S01]  /*0840*/  SYNCS.EXCH.64 URZ, [UR7+0xa0], UR4 ;  /* 0x0000a00407ff75b2 */ /* 0x0004620008000100 */
[----:B------:R2:W1:Y:S01]  /*0850*/  SYNCS.EXCH.64 URZ, [UR7+0x90], UR8 ;  /* 0x0000900807ff75b2 */ /* 0x0004620008000100 */
[----:B------:R2:W1:Y:S02]  /*0860*/  SYNCS.EXCH.64 URZ, [UR7+0xa8], UR4 ;  /* 0x0000a80407ff75b2 */ /* 0x0004640008000100 */
[----:B--2---:R-:W-:Y:S01]  /*0870*/  NOP ;  /* 0x0000000000007918 */ /* 0x004fe20000000000 */
.L_x_10:
[----:B------:R-:W2:Y:S01]  /*0880*/  SHFL.IDX PT, R2, R100, RZ, 0x1f ;  /* 0x00001fff64027589 */ /* 0x000ea200000e0000 */
[----:B------:R-:W-:Y:S01]  /*0890*/  NOP ;  /* 0x0000000000007918 */ /* 0x000fe20000000000 */
[----:B--2---:R-:W-:-:S13]  /*08a0*/  ISETP.NE.AND P0, PT, R2, 0x3, PT ;  /* 0x000000030200780c */ /* 0x004fda0003f05270 */
[----:B------:R-:W-:Y:S05]  /*08b0*/  @P0 BRA `(.L_x_11) ;  /* 0x0000000000300947 */ /* 0x000fea0003800000 */
[----:B-1----:R-:W1:Y:S01]  /*08c0*/  S2UR UR5, SR_CgaCtaId ;  /* 0x00000000000579c3 */ /* 0x002e620000008800 */
        /* <DEDUP_REMOVED lines=8> */
[----:B-1----:R2:W1:Y:S01]  /*0950*/  SYNCS.EXCH.64 URZ, [UR5+0xb0], UR8 ;  /* 0x0000b00805ff75b2 */ /* 0x0024620008000100 */
[----:B------:R2:W1:Y:S02]  /*0960*/  SYNCS.EXCH.64 URZ, [UR5+0xb8], UR8 ;  /* 0x0000b80805ff75b2 */ /* 0x0004640008000100 */
[----:B--2---:R-:W-:Y:S01]  /*0970*/  NOP ;  /* 0x0000000000007918 */ /* 0x004fe20000000000 */
.L_x_11:
[----:B------:R-:W2:Y:S01]  /*0980*/  SHFL.IDX PT, R2, R100, RZ, 0x1f ;  /* 0x00001fff64027589 */ /* 0x000ea200000e0000 */
[----:B------:R-:W-:Y:S01]  /*0990*/  NOP ;  /* 0x0000000000007918 */ /* 0x000fe20000000000 */
[----:B--2---:R-:W-:-:S13]  /*09a0*/  ISETP.NE.AND P0, PT, R2, 0x4, PT ;  /* 0x000000040200780c */ /* 0x004fda0003f05270 */
[----:B------:R-:W-:Y:S05]  /*09b0*/  @P0 BRA `(.L_x_12) ;  /* 0x0000000000440947 */ /* 0x000fea0003800000 */
[----:B-1----:R-:W1:Y:S01]  /*09c0*/  S2UR UR5, SR_CgaCtaId ;  /* 0x00000000000579c3 */ /* 0x002e620000008800 */
[----:B------:R-:W-:Y:S01]  /*09d0*/  UMOV UR8, 0x100 ;  /* 0x0000010000087882 */ /* 0x000fe20000000000 */
[----:B------:R-:W-:Y:S01]  /*09e0*/  UMOV UR7, 0x400 ;  /* 0x0000040000077882 */ /* 0x000fe20000000000 */
[----:B------:R-:W-:Y:S01]  /*09f0*/  USEL UR8, UR8, 0xe0, UP1 ;  /* 0x000000e008087887 */ /* 0x000fe20008800000 */
[----:B------:R-:W-:Y:S01]  /*0a00*/  UMOV UR4, 0x1 ;  /* 0x0000000100047882 */ /* 0x000fe20000000000 */
[----:B------:R-:W-:Y:S01]  /*0a10*/  ELECT P0, URZ, PT ;  /* 0x0000000000ff782f */ /* 0x000fe20003800000 */
[----:B------:R-:W-:-:S04]  /*0a20*/  UIADD3 UR10, UPT, UPT, -UR4, 0x100000, URZ ;  /* 0x00100000040a7890 */ /* 0x000fc8000fffe1ff */
[----:B------:R-:W-:Y:S02]  /*0a30*/  USHF.L.U32 UR11, UR10, 0xb, URZ ;  /* 0x0000000b0a0b7899 */ /* 0x000fe400080006ff */
[----:B------:R-:W-:Y:S02]  /*0a40*/  USHF.L.U32 UR10, UR10, 0x1, URZ ;  /* 0x000000010a0a7899 */ /* 0x000fe400080006ff */
        /* <DEDUP_REMOVED lines=8> */
.L_x_12:
        /* <DEDUP_REMOVED lines=20> */
[----:B------:R2:W1:Y:S02]  /*0c10*/  SYNCS.EXCH.64 URZ, [UR7+0xe8], UR4 ;  /* 0x0000e80407ff75b2 */ /* 0x0004640008000100 */
[----:B--2---:R-:W-:Y:S01]  /*0c20*/  NOP ;  /* 0x0000000000007918 */ /* 0x004fe20000000000 */
.L_x_13:
[----:B-1----:R-:W1:Y:S01]  /*0c30*/  S2UR UR8, SR_CTAID.X ;  /* 0x00000000000879c3 */ /* 0x002e620000002500 */
[----:B------:R-:W-:-:S05]  /*0c40*/  CS2R.32 R91, SR_CgaSize ;  /* 0x00000000005b7805 */ /* 0x000fca0000008a00 */
[----:B------:R-:W-:-:S05]  /*0c50*/  IMAD R91, R91, -0xa0, RZ ;  /* 0xffffff605b5b7824 */ /* 0x000fca00078e02ff */
[----:B------:R-:W-:-:S14]  /*0c60*/  R2UR UR7, R91 ;  /* 0x000000005b0772ca */ /* 0x000fdc00000e0000 */
[----:B------:R-:W2:Y:S01]  /*0c70*/  LDCU UR7, c[0x0][UR7+0x2b0] ;  /* 0x00005600070777ac */ /* 0x000ea20008000800 */
[----:B------:R-:W1:Y:S01]  /*0c80*/  S2R R17, SR_CTAID.Z ;  /* 0x0000000000117919 */ /* 0x000e620000002700 */
[----:B------:R-:W-:Y:S01]  /*0c90*/  NOP ;  /* 0x0000000000007918 */ /* 0x000fe20000000000 */
[----:B------:R-:W-:-:S05]  /*0ca0*/  CS2R.32 R91, SR_CgaSize ;  /* 0x00000000005b7805 */ /* 0x000fca0000008a00 */
[----:B------:R-:W-:-:S05]  /*0cb0*/  IMAD R91, R91, -0xa0, RZ ;  /* 0xffffff605b5b7824 */ /* 0x000fca00078e02ff */
[----:B------:R-:W-:-:S14]  /*0cc0*/  R2UR UR4, R91 ;  /* 0x000000005b0472ca */ /* 0x000fdc00000e0000 */
[----:B------:R-:W3:Y:S01]  /*0cd0*/  LDCU UR4, c[0x0][UR4+0x2b4] ;  /* 0x00005680040477ac */ /* 0x000ee20008000800 */
[----:B------:R-:W4:Y:S08]  /*0ce0*/  S2UR UR5, SR_CTAID.Y ;  /* 0x00000000000579c3 */ /* 0x000f300000002600 */
[----:B------:R-:W3:Y:S01]  /*0cf0*/  LDC R10, c[0x0][0xb24] ;  /* 0x0002c900ff0a7b82 */ /* 0x000ee20000000800 */
[----:B-1----:R-:W-:-:S02]  /*0d00*/  I2FP.F32.U32 R91, UR8 ;  /* 0x00000008005b7c45 */ /* 0x002fc40008201000 */
[----:B------:R-:W-:-:S05]  /*0d10*/  CS2R.32 R3, SR_CgaSize ;  /* 0x0000000000037805 */ /* 0x000fca0000008a00 */
[----:B------:R-:W-:-:S06]  /*0d20*/  IMAD R3, R3, -0xa0, RZ ;  /* 0xffffff6003037824 */ /* 0x000fcc00078e02ff */
[----:B------:R-:W1:Y:S01]  /*0d30*/  LDC R3, c[0x0][R3+0x2a0] ;  /* 0x0000a80003037b82 */ /* 0x000e620000000800 */
[----:B------:R-:W-:Y:S01]  /*0d40*/  MOV R18, UR8 ;  /* 0x0000000800127c02 */ /* 0x000fe20008000f00 */
[----:B--2---:R-:W-:Y:S01]  /*0d50*/  FMUL R91, R91, UR7 ;  /* 0x000000075b5b7c20 */ /* 0x004fe20008400000 */
[----:B----4-:R-:W-:Y:S02]  /*0d60*/  I2FP.F32.U32 R90, UR5 ;  /* 0x00000005005a7c45 */ /* 0x010fe40008201000 */
[----:B------:R-:W-:-:S05]  /*0d70*/  CS2R.32 R2, SR_CgaSize ;  /* 0x0000000000027805 */ /* 0x000fca0000008a00 */
[----:B------:R-:W-:-:S06]  /*0d80*/  IMAD R2, R2, -0xa0, RZ ;  /* 0xffffff6002027824 */ /* 0x000fcc00078e02ff */
[----:B------:R-:W2:Y:S01]  /*0d90*/  LDC R2, c[0x0][R2+0x2a4] ;  /* 0x0000a90002027b82 */ /* 0x000ea20000000800 */
[----:B------:R-:W-:Y:S01]  /*0da0*/  MOV R14, UR5 ;  /* 0x00000005000e7c02 */ /* 0x000fe20008000f00 */
[----:B------:R-:W4:Y:S01]  /*0db0*/  F2I.U32.TRUNC.NTZ R91, R91 ;  /* 0x0000005b005b7305 */ /* 0x000f22000020f000 */
[----:B---3--:R-:W-:-:S05]  /*0dc0*/  FMUL R90, R90, UR4 ;  /* 0x000000045a5a7c20 */ /* 0x008fca0008400000 */
[----:B------:R-:W-:Y:S01]  /*0dd0*/  BAR.SYNC.DEFER_BLOCKING 0x0 ;  /* 0x0000000000007b1d */ /* 0x000fe20000010000 */
[----:B------:R-:W-:-:S05]  /*0de0*/  ISETP.GE.AND P0, PT, R10, 0x1, PT ;  /* 0x000000010a00780c */ /* 0x000fca0003f06270 */
[----:B------:R-:W3:Y:S01]  /*0df0*/  F2I.U32.TRUNC.NTZ R90, R90 ;  /* 0x0000005a005a7305 */ /* 0x000ee2000020f000 */
[----:B----4-:R-:W-:-:S05]  /*0e00*/  IADD3 R91, PT, PT, -R91, RZ, RZ ;  /* 0x000000ff5b5b7210 */ /* 0x010fca0007ffe1ff */
[----:B-1----:R-:W-:Y:S01]  /*0e10*/  IMAD R91, R3, R91, UR8 ;  /* 0x00000008035b7e24 */ /* 0x002fe2000f8e025b */
[----:B---3--:R-:W-:-:S05]  /*0e20*/  IADD3 R90, PT, PT, -R90, RZ, RZ ;  /* 0x000000ff5a5a7210 */ /* 0x008fca0007ffe1ff */
[----:B--2---:R-:W-:Y:S01]  /*0e30*/  IMAD R90, R2, R90, UR5 ;  /* 0x00000005025a7e24 */ /* 0x004fe2000f8e025a */
[----:B------:R-:W-:Y:S06]  /*0e40*/  @!P0 BRA `(.L_x_14) ;  /* 0x0000000000b88947 */ /* 0x000fec0003800000 */
[----:B------:R-:W1:Y:S01]  /*0e50*/  LDC.64 R4, c[0x0][0xb18] ;  /* 0x0002c600ff047b82 */ /* 0x000e620000000a00 */
[----:B------:R-:W-:-:S07]  /*0e60*/  ISETP.NE.AND P0, PT, R10, 0x1, PT ;  /* 0x000000010a00780c */ /* 0x000fce0003f05270 */
[----:B------:R-:W2:Y:S08]  /*0e70*/  LDC R9, c[0x0][0xb0c] ;  /* 0x0002c300ff097b82 */ /* 0x000eb00000000800 */
[----:B------:R-:W3:Y:S08]  /*0e80*/  LDC R12, c[0x0][0x370] ;  /* 0x0000dc00ff0c7b82 */ /* 0x000ef00000000800 */
[----:B------:R-:W4:Y:S01]  /*0e90*/  LDC R11, c[0x0][0x374] ;  /* 0x0000dd00ff0b7b82 */ /* 0x000f220000000800 */
[----:B-1----:R-:W-:-:S07]  /*0ea0*/  ISETP.NE.AND P1, PT, R4, 0x1, PT ;  /* 0x000000010400780c */ /* 0x002fce0003f25270 */
[----:B------:R-:W3:Y:S01]  /*0eb0*/  LDC.64 R6, c[0x0][0xb10] ;  /* 0x0002c400ff067b82 */ /* 0x000ee20000000a00 */
[----:B--2---:R-:W-:-:S07]  /*0ec0*/  ISETP.NE.AND P3, PT, R9, 0x1, PT ;  /* 0x000000010900780c */ /* 0x004fce0003f65270 */
[----:B------:R-:W1:Y:S08]  /*0ed0*/  LDC R8, c[0x0][0xb20] ;  /* 0x0002c800ff087b82 */ /* 0x000e700000000800 */
[----:B------:R-:W2:Y:S01]  /*0ee0*/  LDC.64 R2, c[0x0][0xb28] ;  /* 0x0002ca00ff027b82 */ /* 0x000ea20000000a00 */
[----:B----4-:R-:W-:-:S04]  /*0ef0*/  IMAD.HI.U32 R13, R11, R5, RZ ;  /* 0x000000050b0d7227 */ /* 0x010fc800078e00ff */
[----:B------:R-:W-:-:S04]  /*0f00*/  IMAD.HI.U32 R5, R14, R5, RZ ;  /* 0x000000050e057227 */ /* 0x000fc800078e00ff */
[----:B---3--:R-:W-:-:S05]  /*0f10*/  IMAD.HI.U32 R15, R12, R6, RZ ;  /* 0x000000060c0f7227 */ /* 0x008fca00078e00ff */
[-C--:B------:R-:W-:Y:S01]  /*0f20*/  @P3 SHF.R.U32.HI R12, RZ, R7.reuse, R15 ;  /* 0x00000007ff0c3219 */ /* 0x080fe2000001160f */
[----:B------:R-:W-:Y:S01]  /*0f30*/  IMAD.HI.U32 R15, R18, R6, RZ ;  /* 0x00000006120f7227 */ /* 0x000fe200078e00ff */
[-C--:B-1----:R-:W-:Y:S02]  /*0f40*/  @P1 SHF.R.U32.HI R11, RZ, R8.reuse, R13 ;  /* 0x00000008ff0b1219 */ /* 0x082fe4000001160d */
[----:B------:R-:W-:Y:S02]  /*0f50*/  SHF.R.U32.HI R5, RZ, R8, R5 ;  /* 0x00000008ff057219 */ /* 0x000fe40000011605 */
[----:B------:R-:W-:Y:S02]  /*0f60*/  SHF.R.U32.HI R15, RZ, R7, R15 ;  /* 0x00000007ff0f7219 */ /* 0x000fe4000001160f */
[----:B------:R-:W-:Y:S01]  /*0f70*/  SEL R5, R14, R5, !P1 ;  /* 0x000000050e057207 */ /* 0x000fe20004800000 */
[----:B--2---:R-:W-:Y:S01]  /*0f80*/  IMAD.HI.U32 R13, R11, R2, RZ ;  /* 0x000000020b0d7227 */ /* 0x004fe200078e00ff */
[----:B------:R-:W-:-:S03]  /*0f90*/  SEL R15, R18, R15, !P3 ;  /* 0x0000000f120f7207 */ /* 0x000fc60005800000 */
[----:B------:R-:W-:Y:S01]  /*0fa0*/  IMAD.HI.U32 R6, R12, R2, RZ ;  /* 0x000000020c067227 */ /* 0x000fe200078e00ff */
[----:B------:R-:W-:-:S04]  /*0fb0*/  @P0 SHF.R.U32.HI R11, RZ, R3, R13 ;  /* 0x00000003ff0b0219 */ /* 0x000fc8000001160d */
[----:B------:R-:W-:Y:S01]  /*0fc0*/  @P0 SHF.R.U32.HI R12, RZ, R3, R6 ;  /* 0x00000003ff0c0219 */ /* 0x000fe20000011606 */
[----:B------:R-:W-:-:S04]  /*0fd0*/  IMAD R11, R11, R10, RZ ;  /* 0x0000000a0b0b7224 */ /* 0x000fc800078e02ff */
[----:B------:R-:W-:Y:S01]  /*0fe0*/  IMAD R6, R12, R10, RZ ;  /* 0x0000000a0c067224 */ /* 0x000fe200078e02ff */
[----:B------:R-:W-:-:S04]  /*0ff0*/  ISETP.GE.AND P1, PT, R5, R11, PT ;  /* 0x0000000b0500720c */ /* 0x000fc80003f26270 */
[----:B------:R-:W-:Y:S01]  /*1000*/  ISETP.GE.OR P1, PT, R15, R6, P1 ;  /* 0x000000060f00720c */ /* 0x000fe20000f26670 */
[----:B------:R-:W-:-:S05]  /*1010*/  IMAD.HI.U32 R6, R5, R2, RZ ;  /* 0x0000000205067227 */ /* 0x000fca00078e00ff */
[----:B------:R-:W-:-:S04]  /*1020*/  SHF.R.U32.HI R6, RZ, R3, R6 ;  /* 0x00000003ff067219 */ /* 0x000fc80000011606 */
[----:B------:R-:W-:-:S03]  /*1030*/  SEL R6, R5, R6, !P0 ;  /* 0x0000000605067207 */ /* 0x000fc60004000000 */
[----:B------:R-:W-:Y:S01]  /*1040*/  @!P1 IMAD.HI.U32 R7, R15, R2, RZ ;  /* 0x000000020f079227 */ /* 0x000fe200078e00ff */
[----:B------:R-:W-:-:S04]  /*1050*/  IADD3 R2, PT, PT, -R6, RZ, RZ ;  /* 0x000000ff06027210 */ /* 0x000fc80007ffe1ff */
[----:B------:R-:W-:Y:S01]  /*1060*/  @!P1 SHF.R.U32.HI R3, RZ, R3, R7 ;  /* 0x00000003ff039219 */ /* 0x000fe20000011607 */
[----:B------:R-:W-:Y:S01]  /*1070*/  IMAD R2, R10, R2, R5 ;  /* 0x000000020a027224 */ /* 0x000fe200078e0205 */
[----:B------:R-:W-:Y:S02]  /*1080*/  IADD3 R7, PT, PT, -R5, RZ, RZ ;  /* 0x000000ff05077210 */ /* 0x000fe40007ffe1ff */
[----:B------:R-:W-:-:S03]  /*1090*/  @!P1 SEL R3, R15, R3, !P0 ;  /* 0x000000030f039207 */ /* 0x000fc60004000000 */
[----:B------:R-:W-:Y:S02]  /*10a0*/  IMAD R7, R4, R7, R14 ;  /* 0x0000000704077224 */ /* 0x000fe400078e020e */
[--C-:B------:R-:W-:Y:S02]  /*10b0*/  @!P1 IMAD.IADD R6, R6, 0x1, -R3.reuse ;  /* 0x0000000106069824 */ /* 0x100fe400078e0a03 */
[----:B------:R-:W-:Y:S01]  /*10c0*/  @!P1 IMAD R3, R2, R12, R3 ;  /* 0x0000000c02039224 */ /* 0x000fe200078e0203 */
[----:B------:R-:W-:Y:S01]  /*10d0*/  IADD3 R2, PT, PT, -R15, RZ, RZ ;  /* 0x000000ff0f027210 */ /* 0x000fe20007ffe1ff */
[----:B------:R-:W-:Y:S02]  /*10e0*/  @!P1 IMAD R5, R6, R10, R15 ;  /* 0x0000000a06059224 */ /* 0x000fe400078e020f */
[----:B------:R-:W-:Y:S02]  /*10f0*/  @!P1 IMAD.MOV.U32 R15, RZ, RZ, R3 ;  /* 0x000000ffff0f9224 */ /* 0x000fe400078e0003 */
[----:B------:R-:W-:-:S02]  /*1100*/  IMAD R2, R9, R2, R18 ;  /* 0x0000000209027224 */ /* 0x000fc400078e0212 */
[----:B------:R-:W-:Y:S02]  /*1110*/  IMAD R14, R5, R4, R7 ;  /* 0x00000004050e7224 */ /* 0x000fe400078e0207 */
[----:B------:R-:W-:Y:S02]  /*1120*/  IMAD R18, R15, R9, R2 ;  /* 0x000000090f127224 */ /* 0x000fe400078e0202 */
.L_x_14:
[----:B------:R-:W1:Y:S01]  /*1130*/  LDCU UR4, c[0x0][0xb30] ;  /* 0x00016600ff0477ac */ /* 0x000e620008000800 */
[----:B------:R-:W2:Y:S08]  /*1140*/  S2UR UR45, SR_CgaCtaId ;  /* 0x00000000002d79c3 */ /* 0x000eb00000008800 */
[----:B------:R-:W3:Y:S01]  /*1150*/  LDC R40, c[0x0][0xb24] ;  /* 0x0002c900ff287b82 */ /* 0x000ee20000000800 */
[----:B-1----:R-:W-:-:S09]  /*1160*/  UISETP.NE.AND UP0, UPT, UR4, 0x1, UPT ;  /* 0x000000010400788c */ /* 0x002fd2000bf05270 */
[----:B--2---:R-:W-:Y:S05]  /*1170*/  BRA.U UP0, `(.L_x_15) ;  /* 0x0000000100407547 */ /* 0x004fea000b800000 */
[----:B------:R-:W1:Y:S08]  /*1180*/  LDC.64 R4, c[0x0][0xb10] ;  /* 0x0002c400ff047b82 */ /* 0x000e700000000a00 */
[----:B------:R-:W2:Y:S08]  /*1190*/  LDC.64 R2, c[0x0][0xb18] ;  /* 0x0002c600ff027b82 */ /* 0x000eb00000000a00 */
[----:B------:R-:W4:Y:S08]  /*11a0*/  LDC R6, c[0x0][0xb20] ;  /* 0x0002c800ff067b82 */ /* 0x000f300000000800 */
[----:B------:R-:W3:Y:S01]  /*11b0*/  LDC R7, c[0x0][0xb0c] ;  /* 0x0002c300ff077b82 */ /* 0x000ee20000000800 */
[----:B-1----:R-:W-:-:S05]  /*11c0*/  IMAD.HI.U32 R4, R18, R4, RZ ;  /* 0x0000000412047227 */ /* 0x002fca00078e00ff */
[----:B------:R-:W-:Y:S01]  /*11d0*/  SHF.R.U32.HI R4, RZ, R5, R4 ;  /* 0x00000005ff047219 */ /* 0x000fe20000011604 */
[----:B--2---:R-:W-:Y:S01]  /*11e0*/  IMAD.HI.U32 R3, R14, R3, RZ ;  /* 0x000000030e037227 */ /* 0x004fe200078e00ff */
[----:B------:R-:W-:-:S04]  /*11f0*/  ISETP.NE.AND P0, PT, R2, 0x1, PT ;  /* 0x000000010200780c */ /* 0x000fc80003f05270 */
[----:B----4-:R-:W-:-:S04]  /*1200*/  SHF.R.U32.HI R3, RZ, R6, R3 ;  /* 0x00000006ff037219 */ /* 0x010fc80000011603 */
[----:B------:R-:W-:Y:S02]  /*1210*/  SEL R3, R14, R3, !P0 ;  /* 0x000000030e037207 */ /* 0x000fe40004000000 */
[----:B---3--:R-:W-:-:S04]  /*1220*/  ISETP.NE.AND P1, PT, R7, 0x1, PT ;  /* 0x000000010700780c */ /* 0x008fc80003f25270 */
[----:B------:R-:W-:-:S05]  /*1230*/  SEL R4, R18, R4, !P1 ;  /* 0x0000000412047207 */ /* 0x000fca0004800000 */
[----:B------:R-:W-:Y:S02]  /*1240*/  IMAD.IADD R5, R3, 0x1, -R4 ;  /* 0x0000000103057824 */ /* 0x000fe400078e0a04 */
[----:B------:R-:W-:Y:S02]  /*1250*/  IMAD.IADD R3, R4, 0x1, -R3 ;  /* 0x0000000104037824 */ /* 0x000fe400078e0a03 */
[----:B------:R-:W-:Y:S02]  /*1260*/  IMAD R18, R5, R7, R18 ;  /* 0x0000000705127224 */ /* 0x000fe400078e0212 */
[----:B------:R-:W-:-:S07]  /*1270*/  IMAD R14, R3, R2, R14 ;  /* 0x00000002030e7224 */ /* 0x000fce00078e020e */
.L_x_15:
[----:B------:R-:W-:Y:S01]  /*1280*/  BAR.SYNC.DEFER_BLOCKING 0x0 ;  /* 0x0000000000007b1d */ /* 0x000fe20000010000 */
[----:B------:R-:W-:Y:S01]  /*1290*/  UISETP.NE.AND UP0, UPT, UR6, 0x2, UPT ;  /* 0x000000020600788c */ /* 0x000fe2000bf05270 */
[----:B------:R-:W-:Y:S02]  /*12a0*/  ISETP.NE.OR P0, PT, R0, 0x2, !P2 ;  /* 0x000000020000780c */ /* 0x000fe40005705670 */
[----:B------:R-:W-:-:S06]  /*12b0*/  LOP3.LUT R2, R102, 0x1f, RZ, 0xc0, !PT ;  /* 0x0000001f66027812 */ /* 0x000fcc00078ec0ff */
[----:B------:R-:W-:Y:S05]  /*12c0*/  BRA.U UP0, `(.L_x_16) ;  /* 0x00000019004c7547 */ /* 0x000fea000b800000 */
[----:B------:R-:W1:Y:S01]  /*12d0*/  LDCU UR6, c[0x0][0x388] ;  /* 0x00007100ff0677ac */ /* 0x000e620008000800 */
[----:B------:R-:W2:Y:S01]  /*12e0*/  LDC R10, c[0x0][0x370] ;  /* 0x0000dc00ff0a7b82 */ /* 0x000ea20000000800 */
[----:B------:R-:W-:Y:S01]  /*12f0*/  PLOP3.LUT P1, PT, PT, PT, UP1, 0x80, 0x8 ;  /* 0x000000000008781c */ /* 0x000fe20003f2f018 */
[----:B------:R-:W-:Y:S01]  /*1300*/  IMAD.MOV.U32 R13, RZ, RZ, RZ ;  /* 0x000000ffff0d7224 */ /* 0x000fe200078e00ff */
[----:B------:R-:W4:Y:S01]  /*1310*/  LDCU UR4, c[0x0][0x38c] ;  /* 0x00007180ff0477ac */ /* 0x000f220008000800 */
[----:B------:R-:W-:Y:S02]  /*1320*/  ISETP.EQ.OR P5, PT, R2, RZ, P0 ;  /* 0x000000ff0200720c */ /* 0x000fe400007a2670 */
[----:B------:R-:W-:Y:S01]  /*1330*/  PLOP3.LUT P1, PT, P1, PT, PT, 0x8, 0x80 ;  /* 0x000000000080781c */ /* 0x000fe20000f2e170 */
[----:B------:R-:W3:Y:S01]  /*1340*/  LDCU UR35, c[0x0][0x390] ;  /* 0x00007200ff2377ac */ /* 0x000ee20008000800 */
[----:B------:R-:W2:Y:S01]  /*1350*/  LDC R0, c[0x0][0x374] ;  /* 0x0000dd00ff007b82 */ /* 0x000ea20000000800 */
[----:B------:R-:W2:Y:S01]  /*1360*/  LDCU.64 UR36, c[0x0][0x348] ;  /* 0x00006900ff2477ac */ /* 0x000ea20008000a00 */
[----:B------:R-:W-:Y:S01]  /*1370*/  UMOV UR33, 0x1 ;  /* 0x0000000100217882 */ /* 0x000fe20000000000 */
[----:B------:R-:W-:Y:S01]  /*1380*/  UMOV UR32, URZ ;  /* 0x000000ff00207c82 */ /* 0x000fe20008000000 */
[----:B-1----:R-:W-:Y:S01]  /*1390*/  UIADD3 UR6, UPT, UPT, UR6, 0x3f, URZ ;  /* 0x0000003f06067890 */ /* 0x002fe2000fffe0ff */
[----:B------:R-:W-:Y:S01]  /*13a0*/  UMOV UR20, URZ ;  /* 0x000000ff00147c82 */ /* 0x000fe20008000000 */
[----:B------:R-:W-:-:S02]  /*13b0*/  UMOV UR31, URZ ;  /* 0x000000ff001f7c82 */ /* 0x000fc40008000000 */
[----:B------:R-:W-:-:S04]  /*13c0*/  USHF.R.S32.HI UR5, URZ, 0x1f, UR6 ;  /* 0x0000001fff057899 */ /* 0x000fc80008011406 */
[----:B------:R-:W-:-:S04]  /*13d0*/  ULEA.HI UR5, UR5, UR6, URZ, 0x6 ;  /* 0x0000000605057291 */ /* 0x000fc8000f8f30ff */
[----:B------:R-:W-:-:S04]  /*13e0*/  USHF.R.S32.HI UR5, URZ, 0x6, UR5 ;  /* 0x00000006ff057899 */ /* 0x000fc80008011405 */
[----:B----4-:R-:W-:-:S04]  /*13f0*/  UIMAD UR4, UR5, UR4, URZ ;  /* 0x00000004050472a4 */ /* 0x010fc8000f8e02ff */
[----:B---3--:R-:W-:-:S04]  /*1400*/  UIMAD UR35, UR4, UR35, URZ ;  /* 0x00000023042372a4 */ /* 0x008fc8000f8e02ff */
[----:B------:R-:W-:Y:S02]  /*1410*/  UISETP.NE.AND UP2, UPT, UR35, URZ, UPT ;  /* 0x000000ff2300728c */ /* 0x000fe4000bf45270 */
[----:B------:R-:W-:-:S04]  /*1420*/  UISETP.LT.U32.AND UP0, UPT, UR35, 0x8, UPT ;  /* 0x000000082300788c */ /* 0x000fc8000bf01070 */
[----:B------:R-:W-:-:S04]  /*1430*/  USEL UR34, UR35, 0x8, UP0 ;  /* 0x0000000823227887 */ /* 0x000fc80008000000 */
[----:B------:R-:W-:Y:S02]  /*1440*/  UIADD3 UR23, UPT, UPT, UR34, -0x1, URZ ;  /* 0xffffffff22177890 */ /* 0x000fe4000fffe0ff */
[----:B------:R-:W-:Y:S02]  /*1450*/  @!UP2 UIADD3 UR23, UPT, UPT, UR34, URZ, URZ ;  /* 0x000000ff2217a290 */ /* 0x000fe4000fffe0ff */
[----:B------:R-:W-:Y:S02]  /*1460*/  UIADD3 UR34, UPT, UPT, UR35, -UR34, URZ ;  /* 0x8000002223227290 */ /* 0x000fe4000fffe0ff */
[----:B--2---:R-:W-:-:S12]  /*1470*/  UIADD3 UR23, UPT, UPT, UR23, 0x1, URZ ;  /* 0x0000000117177890 */ /* 0x004fd8000fffe0ff */
.L_x_32:
[----:B------:R-:W1:Y:S01]  /*1480*/  S2UR UR22, SR_CgaCtaId ;  /* 0x00000000001679c3 */ /* 0x000e620000008800 */
[----:B------:R-:W-:Y:S01]  /*1490*/  UMOV UR4, 0x400 ;  /* 0x0000040000047882 */ /* 0x000fe20000000000 */
[----:B------:R-:W-:Y:S01]  /*14a0*/  IMAD.U32 R2, RZ, RZ, UR33 ;  /* 0x00000021ff027e24 */ /* 0x000fe2000f8e00ff */
[----:B------:R-:W-:Y:S01]  /*14b0*/  UISETP.NE.AND UP0, UPT, UR35, URZ, UPT ;  /* 0x000000ff2300728c */ /* 0x000fe2000bf05270 */
[----:B------:R-:W-:Y:S01]  /*14c0*/  R2UR UR27, R14 ;  /* 0x000000000e1b72ca */ /* 0x000fe200000e0000 */
[----:B------:R-:W-:Y:S01]  /*14d0*/  IMAD.SHL.U32 R18, R18, 0x80, RZ ;  /* 0x0000008012127824 */ /* 0x000fe200078e00ff */
[----:B------:R-:W-:Y:S01]  /*14e0*/  UMOV UR30, URZ ;  /* 0x000000ff001e7c82 */ /* 0x000fe20008000000 */
[----:B------:R-:W-:Y:S01]  /*14f0*/  SHF.L.U32 R2, R2, 0x1f, RZ ;  /* 0x0000001f02027819 */ /* 0x000fe200000006ff */
[----:B------:R-:W-:Y:S01]  /*1500*/  UMOV UR29, URZ ;  /* 0x000000ff001d7c82 */ /* 0x000fe20008000000 */
[----:B------:R-:W-:-:S08]  /*1510*/  UMOV UR28, URZ ;  /* 0x000000ff001c7c82 */ /* 0x000fd00008000000 */
[----:B------:R-:W-:Y:S02]  /*1520*/  USHF.L.U32 UR27, UR27, 0x6, URZ ;  /* 0x000000061b1b7899 */ /* 0x000fe400080006ff */
[----:B-1----:R-:W-:-:S04]  /*1530*/  ULEA UR22, UR22, UR4, 0x18 ;  /* 0x0000000416167291 */ /* 0x002fc8000f8ec0ff */
[----:B------:R-:W-:-:S09]  /*1540*/  ULEA UR4, UR32, UR22, 0x3 ;  /* 0x0000001620047291 */ /* 0x000fd2000f8e18ff */
[----:B----4-:R1:W2:Y:S01]  /*1550*/  SYNCS.PHASECHK.TRANS64.TRYWAIT P3, [UR4+0x40], R2 ;  /* 0x00004002ff0075a7 */ /* 0x0102a20008061104 */
[----:B---3--:R-:W-:Y:S05]  /*1560*/  BRA.U !UP0, `(.L_x_17) ;  /* 0x00000005086c7547 */ /* 0x008fea000b800000 */
[----:B------:R-:W3:Y:S01]  /*1570*/  LDC.64 R8, c[0x0][0x480] ;  /* 0x00012000ff087b82 */ /* 0x000ee20000000a00 */
[----:B------:R-:W4:Y:S01]  /*1580*/  LDCU UR16, c[0x0][0x390] ;  /* 0x00007200ff1077ac */ /* 0x000f220008000800 */
[----:B------:R-:W2:Y:S06]  /*1590*/  LDCU UR17, c[0x0][0x38c] ;  /* 0x00007180ff1177ac */ /* 0x000eac0008000800 */
[----:B------:R-:W4:Y:S01]  /*15a0*/  LDC.64 R6, c[0x0][0x488] ;  /* 0x00012200ff067b82 */ /* 0x000f220000000a00 */
[----:B------:R-:W2:Y:S01]  /*15b0*/  LDCU.64 UR14, c[0x0][0x4b8] ;  /* 0x00009700ff0e77ac */ /* 0x000ea20008000a00 */
[----:B------:R-:W-:Y:S01]  /*15c0*/  UIADD3 UR31, UPT, UPT, UR23, UR20, URZ ;  /* 0x00000014171f7290 */ /* 0x000fe2000fffe0ff */
[----:B------:R-:W-:-:S05]  /*15d0*/  UMOV UR30, URZ ;  /* 0x000000ff001e7c82 */ /* 0x000fca0008000000 */
[----:B-1----:R-:W1:Y:S01]  /*15e0*/  LDC.64 R2, c[0x0][0x490] ;  /* 0x00012400ff027b82 */ /* 0x002e620000000a00 */
[----:B------:R-:W-:Y:S01]  /*15f0*/  UMOV UR18, UR32 ;  /* 0x0000002000127c82 */ /* 0x000fe20008000000 */
[----:B------:R-:W-:Y:S01]  /*1600*/  UMOV UR28, URZ ;  /* 0x000000ff001c7c82 */ /* 0x000fe20008000000 */
[----:B------:R-:W-:Y:S01]  /*1610*/  UMOV UR29, URZ ;  /* 0x000000ff001d7c82 */ /* 0x000fe20008000000 */
[----:B---3--:R-:W-:Y:S01]  /*1620*/  IMAD.HI.U32 R9, R18, R9, RZ ;  /* 0x0000000912097227 */ /* 0x008fe200078e00ff */
[----:B------:R-:W-:-:S03]  /*1630*/  ISETP.NE.AND P2, PT, R8, 0x1, PT ;  /* 0x000000010800780c */ /* 0x000fc60003f45270 */
[----:B------:R-:W3:Y:S01]  /*1640*/  LDC.64 R4, c[0x0][0x4b0] ;  /* 0x00012c00ff047b82 */ /* 0x000ee20000000a00 */
[----:B----4-:R-:W-:-:S04]  /*1650*/  SHF.R.U32.HI R6, RZ, R6, R9 ;  /* 0x00000006ff067219 */ /* 0x010fc80000011609 */
[----:B------:R-:W-:Y:S02]  /*1660*/  SEL R6, R18, R6, !P2 ;  /* 0x0000000612067207 */ /* 0x000fe40005000000 */
[----:B------:R-:W-:Y:S02]  /*1670*/  ISETP.NE.AND P2, PT, R7, 0x1, PT ;  /* 0x000000010700780c */ /* 0x000fe40003f45270 */
[C---:B------:R-:W-:Y:S01]  /*1680*/  R2UR UR4, R6.reuse ;  /* 0x00000000060472ca */ /* 0x040fe200000e0000 */
[----:B-1----:R-:W-:-:S04]  /*1690*/  IMAD.HI.U32 R2, R6, R2, RZ ;  /* 0x0000000206027227 */ /* 0x002fc800078e00ff */
[----:B------:R-:W-:Y:S01]  /*16a0*/  IMAD.MOV R14, RZ, RZ, -R6 ;  /* 0x000000ffff0e7224 */ /* 0x000fe200078e0a06 */
[----:B------:R-:W-:-:S03]  /*16b0*/  SHF.R.U32.HI R2, RZ, R3, R2 ;  /* 0x00000003ff027219 */ /* 0x000fc60000011602 */
[----:B------:R-:W-:Y:S01]  /*16c0*/  IMAD R14, R8, R14, R18 ;  /* 0x0000000e080e7224 */ /* 0x000fe200078e0212 */
[----:B------:R-:W-:Y:S01]  /*16d0*/  R2UR UR13, R2 ;  /* 0x00000000020d72ca */ /* 0x000fe200000e0000 */
[----:B------:R-:W-:Y:S01]  /*16e0*/  VOTEU.ANY UP0, P2 ;  /* 0x0000000000ff7886 */ /* 0x000fe20001000100 */
[----:B------:R-:W1:Y:S01]  /*16f0*/  LDC.64 R2, c[0x0][0x4d0] ;  /* 0x00013400ff027b82 */ /* 0x000e620000000a00 */
[----:B---3--:R-:W-:Y:S02]  /*1700*/  R2UR UR8, R4 ;  /* 0x00000000040872ca */ /* 0x008fe400000e0000 */
[----:B------:R-:W-:Y:S02]  /*1710*/  R2UR UR9, R14 ;  /* 0x000000000e0972ca */ /* 0x000fe400000e0000 */
[----:B------:R-:W-:-:S06]  /*1720*/  R2UR UR6, R5 ;  /* 0x00000000050672ca */ /* 0x000fcc00000e0000 */
[----:B------:R-:W-:Y:S01]  /*1730*/  USEL UR13, UR4, UR13, !UP0 ;  /* 0x0000000d040d7287 */ /* 0x000fe2000c000000 */
[----:B------:R-:W3:Y:S05]  /*1740*/  LDCU.64 UR4, c[0x0][0x4d8] ;  /* 0x00009b00ff0477ac */ /* 0x000eea0008000a00 */
[----:B------:R-:W-:-:S04]  /*1750*/  IMAD R9, RZ, RZ, -UR13 ;  /* 0x8000000dff097e24 */ /* 0x000fc8000f8e02ff */
[----:B------:R-:W-:Y:S01]  /*1760*/  IMAD R9, R7, R9, R6 ;  /* 0x0000000907097224 */ /* 0x000fe200078e0206 */
[----:B-1----:R-:W-:-:S04]  /*1770*/  R2UR UR11, R2 ;  /* 0x00000000020b72ca */ /* 0x002fc800000e0000 */
[----:B------:R-:W-:Y:S02]  /*1780*/  R2UR UR7, R9 ;  /* 0x00000000090772ca */ /* 0x000fe400000e0000 */
[----:B------:R-:W-:-:S07]  /*1790*/  R2UR UR12, R3 ;  /* 0x00000000030c72ca */ /* 0x000fce00000e0000 */
[----:B------:R-:W-:-:S06]  /*17a0*/  UIMAD UR11, UR9, UR8, UR11 ;  /* 0x00000008090b72a4 */ /* 0x000fcc000f8e020b */
[----:B--23--:R-:W-:-:S12]  /*17b0*/  UIMAD UR12, UR7, UR6, UR12 ;  /* 0x00000006070c72a4 */ /* 0x00cfd8000f8e020c */
.L_x_22:
[----:B--2---:R-:W-:Y:S01]  /*17c0*/  @!P0 MOV R3, 0x6000 ;  /* 0x0000600000038802 */ /* 0x004fe20000000f00 */
[----:B------:R-:W-:Y:S01]  /*17d0*/  ULEA UR9, UR18, UR22, 0x3 ;  /* 0x0000001612097291 */ /* 0x000fe2000f8e18ff */
[----:B----4-:R-:W-:Y:S11]  /*17e0*/  @P3 BRA `(.L_x_18) ;  /* 0x0000000000103947 */ /* 0x010ff60003800000 */
[----:B------:R-:W-:Y:S04]  /*17f0*/  MOV R4, UR33 ;  /* 0x0000002100047c02 */ /* 0x000fe80008000f00 */
[----:B------:R-:W-:Y:S04]  /*1800*/  SHF.L.U32 R4, R4, 0x1f, RZ ;  /* 0x0000001f04047819 */ /* 0x000fe800000006ff */
[----:B------:R-:W1:Y:S02]  /*1810*/  SYNCS.PHASECHK.TRANS64.TRYWAIT P2, [UR9+0x40], R4 ;  /* 0x00004004ff0075a7 */ /* 0x000e640008041109 */
[----:B-1----:R-:W-:Y:S05]  /*1820*/  @!P2 BRA `(.L_x_19) ;  /* 0x000000600068a947 */ /* 0x002fea0003800000 */
.L_x_18:
[----:B------:R2:W-:Y:S01]  /*1830*/  @!P0 SYNCS.ARRIVE.TRANS64 RZ, [UR9], R3 ;  /* 0x00000003ffff89a7 */ /* 0x0005e20008000009 */
[----:B------:R-:W-:Y:S04]  /*1840*/  BSSY.RECONVERGENT B0, `(.L_x_20) ;  /* 0x0000003000007945 */ /* 0x000fe80003800200 */
[----:B------:R-:W-:Y:S05]  /*1850*/  @P5 BRA `(.L_x_21) ;  /* 0x0000000000045947 */ /* 0x000fea0003800000 */
[----:B------:R-:W-:Y:S05]  /*1860*/  BPT.TRAP 0x1 ;  /* 0x000000040000795c */ /* 0x000fea0000300000 */
.L_x_21:
[----:B------:R-:W-:Y:S05]  /*1870*/  BSYNC.RECONVERGENT B0 ;  /* 0x0000000000007941 */ /* 0x000fea0003800200 */
.L_x_20:
[----:B------:R-:W-:Y:S02]  /*1880*/  UIADD3 UR32, UPT, UPT, UR18, 0x1, URZ ;  /* 0x0000000112207890 */ /* 0x000fe4000fffe0ff */
[----:B------:R-:W-:Y:S02]  /*1890*/  UIMAD UR7, UR28, UR14, UR4 ;  /* 0x0000000e1c0772a4 */ /* 0x000fe4000f8e0204 */
[----:B------:R-:W-:Y:S02]  /*18a0*/  UISETP.NE.AND UP0, UPT, UR32, 0x8, UPT ;  /* 0x000000082000788c */ /* 0x000fe4000bf05270 */
[----:B------:R-:W-:Y:S02]  /*18b0*/  UIMAD UR6, UR29, UR15, UR5 ;  /* 0x0000000f1d0672a4 */ /* 0x000fe4000f8e0205 */
[----:B------:R-:W-:Y:S02]  /*18c0*/  USEL UR8, URZ, 0x1, UP0 ;  /* 0x00000001ff087887 */ /* 0x000fe40008000000 */
[----:B------:R-:W-:Y:S02]  /*18d0*/  USEL UR32, UR32, URZ, UP0 ;  /* 0x000000ff20207287 */ /* 0x000fe40008000000 */
[----:B------:R-:W-:Y:S02]  /*18e0*/  ULOP3.LUT UR33, UR33, UR8, URZ, 0x3c, !UPT ;  /* 0x0000000821217292 */ /* 0x000fe4000f8e3cff */
[----:B------:R-:W-:Y:S02]  /*18f0*/  ULEA UR8, UR32, UR22, 0x3 ;  /* 0x0000001620087291 */ /* 0x000fe4000f8e18ff */
[----:B------:R-:W-:Y:S02]  /*1900*/  ULEA UR21, UR18, UR22, 0xd ;  /* 0x0000001612157291 */ /* 0x000fe4000f8e68ff */
[----:B------:R-:W-:Y:S01]  /*1910*/  UIADD3 UR44, UP1, UPT, UR36, 0x80, URZ ;  /* 0x00000080242c7890 */ /* 0x000fe2000ff3e0ff */
[----:B-1----:R-:W-:Y:S01]  /*1920*/  MOV R2, UR33 ;  /* 0x0000002100027c02 */ /* 0x002fe20008000f00 */
[----:B------:R-:W-:Y:S02]  /*1930*/  UPRMT UR42, UR7, 0x40, UR6 ;  /* 0x00000040072a7896 */ /* 0x000fe40008000006 */
[----:B------:R-:W-:Y:S01]  /*1940*/  UIADD3 UR24, UPT, UPT, UR21, 0x26400, URZ ;  /* 0x0002640015187890 */ /* 0x000fe2000fffe0ff */
[----:B------:R-:W-:Y:S01]  /*1950*/  SHF.L.U32 R2, R2, 0x1f, RZ ;  /* 0x0000001f02027819 */ /* 0x000fe200000006ff */
[----:B------:R-:W-:Y:S02]  /*1960*/  USHF.L.U32 UR10, UR30, 0x6, URZ ;  /* 0x000000061e0a7899 */ /* 0x000fe400080006ff */
[----:B------:R-:W-:Y:S01]  /*1970*/  UIADD3.X UR45, UPT, UPT, URZ, UR37, URZ, UP1, !UPT ;  /* 0x00000025ff2d7290 */ /* 0x000fe20008ffe4ff */
[----:B------:R3:W4:Y:S01]  /*1980*/  SYNCS.PHASECHK.TRANS64.TRYWAIT P3, [UR8+0x40], R2 ;  /* 0x00004002ff0075a7 */ /* 0x0007220008061108 */
[----:B------:R-:W-:Y:S02]  /*1990*/  ULEA UR8, UR18, UR22, 0xe ;  /* 0x0000001612087291 */ /* 0x000fe4000f8e70ff */
[----:B------:R-:W-:Y:S02]  /*19a0*/  UPRMT UR21, UR42, 0x5410, URZ ;  /* 0x000054102a157896 */ /* 0x000fe400080000ff */
[----:B------:R-:W-:Y:S02]  /*19b0*/  UIADD3 UR8, UPT, UPT, UR8, 0x6400, URZ ;  /* 0x0000640008087890 */ /* 0x000fe4000fffe0ff */
[----:B------:R-:W-:Y:S02]  /*19c0*/  UIADD3 UR40, UP0, UPT, UR36, 0x180, URZ ;  /* 0x0000018024287890 */ /* 0x000fe4000ff1e0ff */
[----:B------:R-:W-:Y:S02]  /*19d0*/  UIADD3 UR19, UPT, UPT, UR28, 0x1, URZ ;  /* 0x000000011c137890 */ /* 0x000fe4000fffe0ff */
[----:B------:R-:W-:Y:S02]  /*19e0*/  UIADD3.X UR41, UPT, UPT, URZ, UR37, URZ, UP0, !UPT ;  /* 0x00000025ff297290 */ /* 0x000fe400087fe4ff */
[----:B------:R-:W-:Y:S01]  /*19f0*/  UISETP.NE.AND UP2, UPT, UR19, UR17, UPT ;  /* 0x000000111300728c */ /* 0x000fe2000bf45270 */
[----:B------:R-:W-:Y:S01]  /*1a00*/  UTMALDG.4D.IM2COL [UR8], [UR44], UR21 ;  /* 0x000000082c0073b4 */ /* 0x000fe20008058015 */
[----:B------:R-:W-:Y:S02]  /*1a10*/  UIADD3 UR18, UPT, UPT, UR29, 0x1, URZ ;  /* 0x000000011d127890 */ /* 0x000fe4000fffe0ff */
[----:B------:R-:W-:Y:S02]  /*1a20*/  UIADD3 UR20, UPT, UPT, UR20, 0x1, URZ ;  /* 0x0000000114147890 */ /* 0x000fe4000fffe0ff */
[----:B------:R-:W-:Y:S01]  /*1a30*/  UIADD3 UR42, UPT, UPT, UR30, 0x1, URZ ;  /* 0x000000011e2a7890 */ /* 0x000fe2000fffe0ff */
[----:B------:R-:W-:Y:S01]  /*1a40*/  UMOV UR38, 0x0 ;  /* 0x0000000000267882 */ /* 0x000fe20000000000 */
[----:B------:R-:W-:Y:S01]  /*1a50*/  UMOV UR39, 0x10000000 ;  /* 0x1000000000277882 */ /* 0x000fe20000000000 */
[----:B------:R-:W-:Y:S02]  /*1a60*/  UMOV UR25, UR9 ;  /* 0x0000000900197c82 */ /* 0x000fe40008000000 */
[----:B------:R-:W-:Y:S01]  /*1a70*/  @UP2 UIADD3 UR18, UPT, UPT, UR29, URZ, URZ ;  /* 0x000000ff1d122290 */ /* 0x000fe2000fffe0ff */
[----:B------:R-:W-:Y:S03]  /*1a80*/  UMOV UR26, UR10 ;  /* 0x0000000a001a7c82 */ /* 0x000fe60008000000 */
[----:B------:R-:W-:Y:S01]  /*1a90*/  UISETP.NE.AND UP0, UPT, UR18, UR16, UPT ;  /* 0x000000101200728c */ /* 0x000fe2000bf05270 */
[----:B------:R1:W-:Y:S10]  /*1aa0*/  UTMALDG.4D [UR24], [UR40], desc[UR38] ;  /* 0x00002618280075b4 */ /* 0x0003f40008019000 */
[----:B------:R-:W-:Y:S07]  /*1ab0*/  @UP0 UIADD3 UR42, UPT, UPT, UR30, URZ, URZ ;  /* 0x000000ff1e2a0290 */ /* 0x000fee000fffe0ff */
[----:B------:R-:W-:Y:S01]  /*1ac0*/  UMOV UR30, UR42 ;  /* 0x0000002a001e7c82 */ /* 0x000fe20008000000 */
[----:B-1----:R-:W-:Y:S02]  /*1ad0*/  USEL UR29, UR18, URZ, UP0 ;  /* 0x000000ff121d7287 */ /* 0x002fe40008000000 */
[----:B------:R-:W-:Y:S02]  /*1ae0*/  UISETP.NE.AND UP0, UPT, UR20, UR31, UPT ;  /* 0x0000001f1400728c */ /* 0x000fe4000bf05270 */
[----:B------:R-:W-:Y:S01]  /*1af0*/  USEL UR28, UR19, URZ, UP2 ;  /* 0x000000ff131c7287 */ /* 0x000fe20009000000 */
[----:B------:R-:W-:Y:S06]  /*1b00*/  UMOV UR18, UR32 ;  /* 0x0000002000127c82 */ /* 0x000fec0008000000 */
[----:B---3--:R-:W-:Y:S05]  /*1b10*/  BRA.U UP0, `(.L_x_22) ;  /* 0xfffffffd00287547 */ /* 0x008fea000b83ffff */
.L_x_17:
[----:B------:R-:W-:Y:S01]  /*1b20*/  ULEA UR4, UR32, UR22, 0x3 ;  /* 0x0000001620047291 */ /* 0x000fe2000f8e18ff */
[----:B-1----:R-:W-:Y:S01]  /*1b30*/  MOV R2, UR33 ;  /* 0x0000002100027c02 */ /* 0x002fe20008000f00 */
[----:B------:R-:W-:Y:S01]  /*1b40*/  @!P1 SYNCS.ARRIVE.TRANS64.A1T0 RZ, [UR22+0xb8], RZ ;  /* 0x0000b8ffffff99a7 */ /* 0x000fe20008100016 */
[----:B------:R-:W-:Y:S02]  /*1b50*/  UISETP.GE.AND UP0, UPT, UR34, 0x1, UPT ;  /* 0x000000012200788c */ /* 0x000fe4000bf06270 */
[----:B------:R-:W-:-:S04]  /*1b60*/  SHF.L.U32 R2, R2, 0x1f, RZ ;  /* 0x0000001f02027819 */ /* 0x000fc800000006ff */
[----:B------:R1:W3:Y:S03]  /*1b70*/  SYNCS.PHASECHK.TRANS64.TRYWAIT P2, [UR4+0x40], R2 ;  /* 0x00004002ff0075a7 */ /* 0x0002e60008041104 */
[----:B------:R-:W-:Y:S05]  /*1b80*/  BRA.U !UP0, `(.L_x_23) ;  /* 0x0000000508747547 */ /* 0x000fea000b800000 */
[----:B------:R-:W4:Y:S01]  /*1b90*/  LDC.64 R8, c[0x0][0x480] ;  /* 0x00012000ff087b82 */ /* 0x000f220000000a00 */
[----:B------:R-:W3:Y:S01]  /*1ba0*/  LDCU UR25, c[0x0][0x390] ;  /* 0x00007200ff1977ac */ /* 0x000ee20008000800 */
[----:B------:R-:W3:Y:S06]  /*1bb0*/  LDCU UR26, c[0x0][0x38c] ;  /* 0x00007180ff1a77ac */ /* 0x000eec0008000800 */
[----:B------:R-:W4:Y:S01]  /*1bc0*/  LDC.64 R6, c[0x0][0x488] ;  /* 0x00012200ff067b82 */ /* 0x000f220000000a00 */
[----:B------:R-:W3:Y:S01]  /*1bd0*/  LDCU.64 UR14, c[0x0][0x4b8] ;  /* 0x00009700ff0e77ac */ /* 0x000ee20008000a00 */
[----:B------:R-:W-:Y:S01]  /*1be0*/  UIADD3 UR31, UPT, UPT, UR34, UR31, URZ ;  /* 0x0000001f221f7290 */ /* 0x000fe2000fffe0ff */
[----:B------:R-:W-:-:S05]  /*1bf0*/  UMOV UR40, UR34 ;  /* 0x0000002200287c82 */ /* 0x000fca0008000000 */
[----:B-12---:R-:W1:Y:S01]  /*1c00*/  LDC.64 R2, c[0x0][0x490] ;  /* 0x00012400ff027b82 */ /* 0x006e620000000a00 */
[----:B------:R-:W-:Y:S01]  /*1c10*/  UMOV UR38, UR32 ;  /* 0x0000002000267c82 */ /* 0x000fe20008000000 */
[----:B----4-:R-:W-:Y:S01]  /*1c20*/  IMAD.HI.U32 R9, R18, R9, RZ ;  /* 0x0000000912097227 */ /* 0x010fe200078e00ff */
[----:B------:R-:W-:-:S05]  /*1c30*/  ISETP.NE.AND P1, PT, R8, 0x1, PT ;  /* 0x000000010800780c */ /* 0x000fca0003f25270 */
[----:B------:R-:W2:Y:S01]  /*1c40*/  LDC.64 R4, c[0x0][0x4b0] ;  /* 0x00012c00ff047b82 */ /* 0x000ea20000000a00 */
[----:B------:R-:W-:-:S04]  /*1c50*/  SHF.R.U32.HI R6, RZ, R6, R9 ;  /* 0x00000006ff067219 */ /* 0x000fc80000011609 */
        /* <DEDUP_REMOVED lines=10> */
[----:B--2---:R-:W-:Y:S02]  /*1d00*/  R2UR UR8, R4 ;  /* 0x00000000040872ca */ /* 0x004fe400000e0000 */
[----:B------:R-:W-:Y:S02]  /*1d10*/  R2UR UR9, R9 ;  /* 0x00000000090972ca */ /* 0x000fe400000e0000 */
[----:B------:R-:W-:-:S06]  /*1d20*/  R2UR UR6, R5 ;  /* 0x00000000050672ca */ /* 0x000fcc00000e0000 */
[----:B------:R-:W-:Y:S01]  /*1d30*/  USEL UR13, UR4, UR13, !UP0 ;  /* 0x0000000d040d7287 */ /* 0x000fe2000c000000 */
[----:B------:R-:W2:Y:S05]  /*1d40*/  LDCU.64 UR4, c[0x0][0x4d8] ;  /* 0x00009b00ff0477ac */ /* 0x000eaa0008000a00 */
[----:B------:R-:W-:-:S04]  /*1d50*/  IMAD R14, RZ, RZ, -UR13 ;  /* 0x8000000dff0e7e24 */ /* 0x000fc8000f8e02ff */
[----:B------:R-:W-:Y:S01]  /*1d60*/  IMAD R14, R7, R14, R6 ;  /* 0x0000000e070e7224 */ /* 0x000fe200078e0206 */
[----:B-1----:R-:W-:-:S04]  /*1d70*/  R2UR UR11, R2 ;  /* 0x00000000020b72ca */ /* 0x002fc800000e0000 */
[----:B------:R-:W-:Y:S02]  /*1d80*/  R2UR UR7, R14 ;  /* 0x000000000e0772ca */ /* 0x000fe400000e0000 */
[----:B------:R-:W-:-:S07]  /*1d90*/  R2UR UR12, R3 ;  /* 0x00000000030c72ca */ /* 0x000fce00000e0000 */
[----:B------:R-:W-:-:S06]  /*1da0*/  UIMAD UR11, UR9, UR8, UR11 ;  /* 0x00000008090b72a4 */ /* 0x000fcc000f8e020b */
[----:B--23--:R-:W-:-:S12]  /*1db0*/  UIMAD UR12, UR7, UR6, UR12 ;  /* 0x00000006070c72a4 */ /* 0x00cfd8000f8e020c */
.L_x_28:
[----:B--2---:R-:W-:Y:S01]  /*1dc0*/  @!P0 MOV R3, 0x6000 ;  /* 0x0000600000038802 */ /* 0x004fe20000000f00 */
[----:B------:R-:W-:Y:S01]  /*1dd0*/  ULEA UR9, UR38, UR22, 0x3 ;  /* 0x0000001626097291 */ /* 0x000fe2000f8e18ff */
[----:B---3--:R-:W-:Y:S11]  /*1de0*/  @P2 BRA `(.L_x_24) ;  /* 0x0000000000102947 */ /* 0x008ff60003800000 */
[----:B------:R-:W-:Y:S04]  /*1df0*/  MOV R4, UR33 ;  /* 0x0000002100047c02 */ /* 0x000fe80008000f00 */
[----:B------:R-:W-:Y:S04]  /*1e00*/  SHF.L.U32 R4, R4, 0x1f, RZ ;  /* 0x0000001f04047819 */ /* 0x000fe800000006ff */
[----:B------:R-:W1:Y:S02]  /*1e10*/  SYNCS.PHASECHK.TRANS64.TRYWAIT P1, [UR9+0x40], R4 ;  /* 0x00004004ff0075a7 */ /* 0x000e640008021109 */
[----:B-1----:R-:W-:Y:S05]  /*1e20*/  @!P1 BRA `(.L_x_25) ;  /* 0x0000005c00009947 */ /* 0x002fea0003800000 */
.L_x_24:
[----:B------:R2:W-:Y:S01]  /*1e30*/  @!P0 SYNCS.ARRIVE.TRANS64 RZ, [UR9], R3 ;  /* 0x00000003ffff89a7 */ /* 0x0005e20008000009 */
[----:B------:R-:W-:Y:S04]  /*1e40*/  BSSY.RECONVERGENT B0, `(.L_x_26) ;  /* 0x0000003000007945 */ /* 0x000fe80003800200 */
[----:B------:R-:W-:Y:S05]  /*1e50*/  @P5 BRA `(.L_x_27) ;  /* 0x0000000000045947 */ /* 0x000fea0003800000 */
[----:B------:R-:W-:Y:S05]  /*1e60*/  BPT.TRAP 0x1 ;  /* 0x000000040000795c */ /* 0x000fea0000300000 */
.L_x_27:
[----:B------:R-:W-:Y:S05]  /*1e70*/  BSYNC.RECONVERGENT B0 ;  /* 0x0000000000007941 */ /* 0x000fea0003800200 */
.L_x_26:
        /* <DEDUP_REMOVED lines=8> */
[----:B------:R-:W-:Y:S02]  /*1f00*/  UIADD3 UR39, UPT, UPT, UR28, 0x1, URZ ;  /* 0x000000011c277890 */ /* 0x000fe4000fffe0ff */
[----:B------:R-:W-:Y:S01]  /*1f10*/  UIADD3 UR46, UP1, UPT, UR36, 0x80, URZ ;  /* 0x00000080242e7890 */ /* 0x000fe2000ff3e0ff */
[----:B-1----:R-:W-:Y:S01]  /*1f20*/  MOV R2, UR33 ;  /* 0x0000002100027c02 */ /* 0x002fe20008000f00 */
[----:B------:R-:W-:Y:S02]  /*1f30*/  UPRMT UR41, UR6, 0x40, UR7 ;  /* 0x0000004006297896 */ /* 0x000fe40008000007 */
[----:B------:R-:W-:Y:S01]  /*1f40*/  UISETP.NE.AND UP2, UPT, UR39, UR26, UPT ;  /* 0x0000001a2700728c */ /* 0x000fe2000bf45270 */
[----:B------:R-:W-:Y:S01]  /*1f50*/  SHF.L.U32 R2, R2, 0x1f, RZ ;  /* 0x0000001f02027819 */ /* 0x000fe200000006ff */
[----:B------:R-:W-:Y:S02]  /*1f60*/  USHF.L.U32 UR10, UR30, 0x6, URZ ;  /* 0x000000061e0a7899 */ /* 0x000fe400080006ff */
[----:B------:R-:W-:Y:S01]  /*1f70*/  UIADD3.X UR47, UPT, UPT, URZ, UR37, URZ, UP1, !UPT ;  /* 0x00000025ff2f7290 */ /* 0x000fe20008ffe4ff */
[----:B------:R1:W3:Y:S01]  /*1f80*/  SYNCS.PHASECHK.TRANS64.TRYWAIT P2, [UR8+0x40], R2 ;  /* 0x00004002ff0075a7 */ /* 0x0002e20008041108 */
[----:B------:R-:W-:Y:S02]  /*1f90*/  ULEA UR8, UR38, UR22, 0xe ;  /* 0x0000001626087291 */ /* 0x000fe4000f8e70ff */
[----:B------:R-:W-:Y:S02]  /*1fa0*/  UPRMT UR48, UR41, 0x5410, URZ ;  /* 0x0000541029307896 */ /* 0x000fe400080000ff */
[----:B------:R-:W-:Y:S02]  /*1fb0*/  UIADD3 UR8, UPT, UPT, UR8, 0x6400, URZ ;  /* 0x0000640008087890 */ /* 0x000fe4000fffe0ff */
[----:B------:R-:W-:Y:S02]  /*1fc0*/  UIADD3 UR44, UP0, UPT, UR36, 0x180, URZ ;  /* 0x00000180242c7890 */ /* 0x000fe4000ff1e0ff */
[----:B------:R-:W-:Y:S02]  /*1fd0*/  ULEA UR16, UR38, UR22, 0xd ;  /* 0x0000001626107291 */ /* 0x000fe4000f8e68ff */
[----:B------:R-:W-:Y:S02]  /*1fe0*/  UIADD3.X UR45, UPT, UPT, URZ, UR37, URZ, UP0, !UPT ;  /* 0x00000025ff2d7290 */ /* 0x000fe400087fe4ff */
[----:B------:R-:W-:Y:S01]  /*1ff0*/  UIADD3 UR16, UPT, UPT, UR16, 0x26400, URZ ;  /* 0x0002640010107890 */ /* 0x000fe2000fffe0ff */
[----:B------:R1:W-:Y:S01]  /*2000*/  UTMALDG.4D.IM2COL [UR8], [UR46], UR48 ;  /* 0x000000082e0073b4 */ /* 0x0003e20008058030 */
[----:B------:R-:W-:Y:S02]  /*2010*/  UIADD3 UR38, UPT, UPT, UR29, 0x1, URZ ;  /* 0x000000011d267890 */ /* 0x000fe4000fffe0ff */
[----:B------:R-:W-:Y:S02]  /*2020*/  @UP2 UIADD3 UR38, UPT, UPT, UR29, URZ, URZ ;  /* 0x000000ff1d262290 */ /* 0x000fe4000fffe0ff */
[----:B------:R-:W-:Y:S02]  /*2030*/  UIADD3 UR41, UPT, UPT, UR30, 0x1, URZ ;  /* 0x000000011e297890 */ /* 0x000fe4000fffe0ff */
[----:B------:R-:W-:Y:S02]  /*2040*/  UISETP.NE.AND UP0, UPT, UR38, UR25, UPT ;  /* 0x000000192600728c */ /* 0x000fe4000bf05270 */
[----:B------:R-:W-:Y:S01]  /*2050*/  UIADD3 UR49, UPT, UPT, UR40, -0x1, URZ ;  /* 0xffffffff28317890 */ /* 0x000fe2000fffe0ff */
[----:B------:R-:W-:Y:S01]  /*2060*/  UMOV UR42, 0x0 ;  /* 0x00000000002a7882 */ /* 0x000fe20000000000 */
[----:B------:R-:W-:Y:S01]  /*2070*/  UMOV UR43, 0x10000000 ;  /* 0x10000000002b7882 */ /* 0x000fe20000000000 */
[----:B------:R-:W-:Y:S01]  /*2080*/  UMOV UR19, UR27 ;  /* 0x0000001b00137c82 */ /* 0x000fe20008000000 */
[----:B------:R-:W-:Y:S01]  /*2090*/  UMOV UR20, UR28 ;  /* 0x0000001c00147c82 */ /* 0x000fe20008000000 */
[----:B------:R-:W-:Y:S01]  /*20a0*/  USEL UR28, UR39, URZ, UP2 ;  /* 0x000000ff271c7287 */ /* 0x000fe20009000000 */
[----:B------:R-:W-:Y:S03]  /*20b0*/  UMOV UR21, UR29 ;  /* 0x0000001d00157c82 */ /* 0x000fe60008000000 */
[----:B------:R-:W-:Y:S02]  /*20c0*/  @UP0 UIADD3 UR41, UPT, UPT, UR30, URZ, URZ ;  /* 0x000000ff1e290290 */ /* 0x000fe4000fffe0ff */
[----:B------:R-:W-:Y:S01]  /*20d0*/  USEL UR29, UR38, URZ, UP0 ;  /* 0x000000ff261d7287 */ /* 0x000fe20008000000 */
[----:B------:R-:W-:Y:S01]  /*20e0*/  UMOV UR17, UR9 ;  /* 0x0000000900117c82 */ /* 0x000fe20008000000 */
[----:B------:R-:W-:Y:S01]  /*20f0*/  UMOV UR18, UR10 ;  /* 0x0000000a00127c82 */ /* 0x000fe20008000000 */
[----:B------:R-:W-:Y:S01]  /*2100*/  UISETP.GT.U32.AND UP0, UPT, UR40, 0x1, UPT ;  /* 0x000000012800788c */ /* 0x000fe2000bf04070 */
[----:B------:R1:W-:Y:S01]  /*2110*/  UTMALDG.4D [UR16], [UR44], desc[UR42] ;  /* 0x00002a102c0075b4 */ /* 0x0003e20008019000 */
[----:B------:R-:W-:Y:S01]  /*2120*/  UMOV UR38, UR32 ;  /* 0x0000002000267c82 */ /* 0x000fe20008000000 */
[----:B------:R-:W-:Y:S01]  /*2130*/  UMOV UR40, UR49 ;  /* 0x0000003100287c82 */ /* 0x000fe20008000000 */
[----:B------:R-:W-:Y:S05]  /*2140*/  UMOV UR30, UR41 ;  /* 0x00000029001e7c82 */ /* 0x000fea0008000000 */
[----:B-1----:R-:W-:Y:S05]  /*2150*/  BRA.U UP0, `(.L_x_28) ;  /* 0xfffffffd00187547 */ /* 0x002fea000b83ffff */
.L_x_23:
[----:B--2---:R-:W-:Y:S01]  /*2160*/  SHF.L.U32 R3, R13, 0x1f, RZ ;  /* 0x0000001f0d037819 */ /* 0x004fe200000006ff */
[----:B------:R-:W-:-:S03]  /*2170*/  NOP ;  /* 0x0000000000007918 */ /* 0x000fc60000000000 */
[----:B------:R-:W2:Y:S02]  /*2180*/  SYNCS.PHASECHK.TRANS64.TRYWAIT P1, [UR22+0xc0], R3 ;  /* 0x0000c003ff0075a7 */ /* 0x000ea40008021116 */
[----:B--2---:R-:W-:Y:S05]  /*2190*/  @!P1 BRA `(.L_x_29) ;  /* 0x00000058003c9947 */ /* 0x004fea0003800000 */
.L_x_114:
[----:B------:R-:W2:Y:S01]  /*21a0*/  LDS.128 R4, [UR22+0x100] ;  /* 0x00010016ff047984 */ /* 0x000ea20008000c00 */
[----:B------:R-:W-:Y:S01]  /*21b0*/  UIADD3 UR4, UPT, UPT, UR22, 0xc8, URZ ;  /* 0x000000c816047890 */ /* 0x000fe2000fffe0ff */
[----:B------:R-:W-:Y:S01]  /*21c0*/  ISETP.GE.AND P1, PT, R40, 0x1, PT ;  /* 0x000000012800780c */ /* 0x000fe20003f26270 */
[----:B------:R-:W-:Y:S01]  /*21d0*/  @!PT LDS RZ, [RZ] ;  /* 0x00000000fffff984 */ /* 0x000fe20000000800 */
[----:B------:R-:W-:Y:S01]  /*21e0*/  @!PT LDS RZ, [RZ] ;  /* 0x00000000fffff984 */ /* 0x000fe20000000800 */
[----:B------:R-:W-:Y:S01]  /*21f0*/  @!PT LDS RZ, [RZ] ;  /* 0x00000000fffff984 */ /* 0x000fe20000000800 */
[----:B------:R-:W-:Y:S01]  /*2200*/  @!PT LDS RZ, [RZ] ;  /* 0x00000000fffff984 */ /* 0x000fe20000000800 */
[----:B------:R1:W-:Y:S06]  /*2210*/  MEMBAR.ALL.CTA ;  /* 0x0000000000007992 */ /* 0x0003ec0000008000 */
[----:B-1----:R-:W1:Y:S01]  /*2220*/  FENCE.VIEW.ASYNC.S ;  /* 0x00000000000073c6 */ /* 0x002e620000000000 */
[----:B------:R-:W-:-:S09]  /*2230*/  UPRMT UR4, URZ, 0x654, UR4 ;  /* 0x00000654ff047896 */ /* 0x000fd20008000004 */
[----:B-1----:R-:W-:Y:S01]  /*2240*/  SYNCS.ARRIVE.TRANS64.RED.A1T0 RZ, [UR4], RZ ;  /* 0x000000ffffff79a7 */ /* 0x002fe20008100404 */
[----:B--2---:R-:W-:-:S13]  /*2250*/  LOP3.LUT P4, RZ, R6, 0x1, RZ, 0xc0, !PT ;  /* 0x0000000106ff7812 */ /* 0x004fda000788c0ff */
[----:B------:R-:W-:Y:S02]  /*2260*/  @P4 MOV R12, R4 ;  /* 0x00000004000c4202 */ /* 0x000fe40000000f00 */
[----:B------:R-:W-:Y:S01]  /*2270*/  @P4 LOP3.LUT R11, R5, 0xffff, RZ, 0xc0, !PT ;  /* 0x0000ffff050b4812 */ /* 0x000fe200078ec0ff */
[----:B------:R-:W-:Y:S06]  /*2280*/  @!P1 BRA `(.L_x_30) ;  /* 0x0000000000b89947 */ /* 0x000fec0003800000 */
[----:B------:R-:W1:Y:S01]  /*2290*/  LDC.64 R4, c[0x0][0xb18] ;  /* 0x0002c600ff047b82 */ /* 0x000e620000000a00 */
[----:B----4-:R-:W-:-:S07]  /*22a0*/  ISETP.NE.AND P3, PT, R40, 0x1, PT ;  /* 0x000000012800780c */ /* 0x010fce0003f65270 */
[----:B------:R-:W2:Y:S08]  /*22b0*/  LDC.64 R6, c[0x0][0xb10] ;  /* 0x0002c400ff067b82 */ /* 0x000eb00000000a00 */
[----:B------:R-:W4:Y:S08]  /*22c0*/  LDC R8, c[0x0][0xb20] ;  /* 0x0002c800ff087b82 */ /* 0x000f300000000800 */
[----:B------:R-:W3:Y:S01]  /*22d0*/  LDC R9, c[0x0][0xb0c] ;  /* 0x0002c300ff097b82 */ /* 0x000ee20000000800 */
[----:B-1----:R-:W-:Y:S01]  /*22e0*/  IMAD.HI.U32 R15, R0, R5, RZ ;  /* 0x00000005000f7227 */ /* 0x002fe200078e00ff */
[----:B------:R-:W-:-:S03]  /*22f0*/  ISETP.NE.AND P1, PT, R4, 0x1, PT ;  /* 0x000000010400780c */ /* 0x000fc60003f25270 */
[----:B------:R-:W-:-:S03]  /*2300*/  IMAD.HI.U32 R5, R11, R5, RZ ;  /* 0x000000050b057227 */ /* 0x000fc600078e00ff */
[----:B------:R-:W1:Y:S01]  /*2310*/  LDC.64 R2, c[0x0][0xb28] ;  /* 0x0002ca00ff027b82 */ /* 0x000e620000000a00 */
[----:B--2---:R-:W-:-:S04]  /*2320*/  IMAD.HI.U32 R16, R10, R6, RZ ;  /* 0x000000060a107227 */ /* 0x004fc800078e00ff */
[----:B------:R-:W-:Y:S01]  /*2330*/  IMAD.HI.U32 R17, R12, R6, RZ ;  /* 0x000000060c117227 */ /* 0x000fe200078e00ff */
[----:B------:R-:W-:Y:S02]  /*2340*/  SHF.R.U32.HI R16, RZ, R7, R16 ;  /* 0x00000007ff107219 */ /* 0x000fe40000011610 */
[-C--:B----4-:R-:W-:Y:S02]  /*2350*/  SHF.R.U32.HI R15, RZ, R8.reuse, R15 ;  /* 0x00000008ff0f7219 */ /* 0x090fe4000001160f */
[----:B------:R-:W-:Y:S02]  /*2360*/  SHF.R.U32.HI R5, RZ, R8, R5 ;  /* 0x00000008ff057219 */ /* 0x000fe40000011605 */
[----:B------:R-:W-:Y:S02]  /*2370*/  SEL R15, R0, R15, !P1 ;  /* 0x0000000f000f7207 */ /* 0x000fe40004800000 */
[----:B------:R-:W-:Y:S02]  /*2380*/  SHF.R.U32.HI R17, RZ, R7, R17 ;  /* 0x00000007ff117219 */ /* 0x000fe40000011611 */
[----:B---3--:R-:W-:-:S02]  /*2390*/  ISETP.NE.AND P2, PT, R9, 0x1, PT ;  /* 0x000000010900780c */ /* 0x008fc40003f45270 */
[----:B------:R-:W-:Y:S02]  /*23a0*/  SEL R5, R11, R5, !P1 ;  /* 0x000000050b057207 */ /* 0x000fe40004800000 */
[----:B------:R-:W-:Y:S02]  /*23b0*/  SEL R16, R10, R16, !P2 ;  /* 0x000000100a107207 */ /* 0x000fe40005000000 */
[----:B------:R-:W-:Y:S01]  /*23c0*/  SEL R17, R12, R17, !P2 ;  /* 0x000000110c117207 */ /* 0x000fe20005000000 */
[----:B-1----:R-:W-:-:S04]  /*23d0*/  IMAD.HI.U32 R14, R15, R2, RZ ;  /* 0x000000020f0e7227 */ /* 0x002fc800078e00ff */
        /* <DEDUP_REMOVED lines=10> */
[----:B------:R-:W-:-:S04]  /*2480*/  @!P1 IMAD.HI.U32 R7, R17, R2, RZ ;  /* 0x0000000211079227 */ /* 0x000fc800078e00ff */
[----:B------:R-:W-:Y:S01]  /*2490*/  IMAD.MOV R2, RZ, RZ, -R6 ;  /* 0x000000ffff027224 */ /* 0x000fe200078e0a06 */
[----:B------:R-:W-:Y:S02]  /*24a0*/  @!P1 SHF.R.U32.HI R3, RZ, R3, R7 ;  /* 0x00000003ff039219 */ /* 0x000fe40000011607 */
[----:B------:R-:W-:Y:S01]  /*24b0*/  IADD3 R7, PT, PT, -R5, RZ, RZ ;  /* 0x000000ff05077210 */ /* 0x000fe20007ffe1ff */
[----:B------:R-:W-:Y:S01]  /*24c0*/  IMAD R2, R40, R2, R5 ;  /* 0x0000000228027224 */ /* 0x000fe200078e0205 */
        /* <DEDUP_REMOVED lines=10> */
.L_x_30:
[----:B------:R-:W1:Y:S02]  /*2570*/  LDCU UR4, c[0x0][0xb30] ;  /* 0x00016600ff0477ac */ /* 0x000e640008000800 */
[----:B-1----:R-:W-:-:S09]  /*2580*/  UISETP.NE.AND UP0, UPT, UR4, 0x1, UPT ;  /* 0x000000010400788c */ /* 0x002fd2000bf05270 */
[----:B------:R-:W-:Y:S05]  /*2590*/  BRA.U UP0, `(.L_x_31) ;  /* 0x0000000100407547 */ /* 0x000fea000b800000 */
[----:B------:R-:W1:Y:S08]  /*25a0*/  LDC.64 R4, c[0x0][0xb10] ;  /* 0x0002c400ff047b82 */ /* 0x000e700000000a00 */
[----:B------:R-:W2:Y:S08]  /*25b0*/  LDC.64 R2, c[0x0][0xb18] ;  /* 0x0002c600ff027b82 */ /* 0x000eb00000000a00 */
[----:B------:R-:W3:Y:S08]  /*25c0*/  LDC R6, c[0x0][0xb20] ;  /* 0x0002c800ff067b82 */ /* 0x000ef00000000800 */
[----:B------:R-:W4:Y:S01]  /*25d0*/  LDC R7, c[0x0][0xb0c] ;  /* 0x0002c300ff077b82 */ /* 0x000f220000000800 */
[----:B-1----:R-:W-:-:S05]  /*25e0*/  IMAD.HI.U32 R4, R12, R4, RZ ;  /* 0x000000040c047227 */ /* 0x002fca00078e00ff */
[----:B------:R-:W-:Y:S01]  /*25f0*/  SHF.R.U32.HI R4, RZ, R5, R4 ;  /* 0x00000005ff047219 */ /* 0x000fe20000011604 */
[----:B--2---:R-:W-:Y:S01]  /*2600*/  IMAD.HI.U32 R3, R11, R3, RZ ;  /* 0x000000030b037227 */ /* 0x004fe200078e00ff */
[----:B------:R-:W-:-:S04]  /*2610*/  ISETP.NE.AND P1, PT, R2, 0x1, PT ;  /* 0x000000010200780c */ /* 0x000fc80003f25270 */
[----:B---3--:R-:W-:-:S04]  /*2620*/  SHF.R.U32.HI R3, RZ, R6, R3 ;  /* 0x00000006ff037219 */ /* 0x008fc80000011603 */
[----:B------:R-:W-:Y:S02]  /*2630*/  SEL R3, R11, R3, !P1 ;  /* 0x000000030b037207 */ /* 0x000fe40004800000 */
[----:B----4-:R-:W-:-:S04]  /*2640*/  ISETP.NE.AND P2, PT, R7, 0x1, PT ;  /* 0x000000010700780c */ /* 0x010fc80003f45270 */
[----:B------:R-:W-:-:S05]  /*2650*/  SEL R4, R12, R4, !P2 ;  /* 0x000000040c047207 */ /* 0x000fca0005000000 */
[----:B------:R-:W-:Y:S02]  /*2660*/  IMAD.IADD R5, R3, 0x1, -R4 ;  /* 0x0000000103057824 */ /* 0x000fe400078e0a04 */
[----:B------:R-:W-:Y:S02]  /*2670*/  IMAD.IADD R3, R4, 0x1, -R3 ;  /* 0x0000000104037824 */ /* 0x000fe400078e0a03 */
[----:B------:R-:W-:Y:S02]  /*2680*/  IMAD R12, R5, R7, R12 ;  /* 0x00000007050c7224 */ /* 0x000fe400078e020c */
[----:B------:R-:W-:-:S07]  /*2690*/  IMAD R11, R3, R2, R11 ;  /* 0x00000002030b7224 */ /* 0x000fce00078e020b */
.L_x_31:
[----:B------:R-:W-:Y:S01]  /*26a0*/  UMOV UR20, UR31 ;  /* 0x0000001f00147c82 */ /* 0x000fe20008000000 */
[----:B------:R-:W-:Y:S01]  /*26b0*/  PLOP3.LUT P1, PT, PT, PT, PT, 0x80, 0x8 ;  /* 0x000000000008781c */ /* 0x000fe20003f2f070 */
[----:B------:R-:W-:Y:S01]  /*26c0*/  IMAD.IADD R18, R12, 0x1, R91 ;  /* 0x000000010c127824 */ /* 0x000fe200078e025b */
[----:B------:R-:W-:Y:S01]  /*26d0*/  LOP3.LUT R13, R13, 0x1, RZ, 0x3c, !PT ;  /* 0x000000010d0d7812 */ /* 0x000fe200078e3cff */
[----:B------:R-:W-:Y:S01]  /*26e0*/  IMAD.IADD R14, R11, 0x1, R90 ;  /* 0x000000010b0e7824 */ /* 0x000fe200078e025a */
[----:B------:R-:W-:Y:S09]  /*26f0*/  @P4 BRA `(.L_x_32) ;  /* 0xffffffec00604947 */ /* 0x000ff2000383ffff */
[----:B------:R-:W-:Y:S01]  /*2700*/  UIADD3 UR22, UPT, UPT, UR22, 0x40, URZ ;  /* 0x0000004016167890 */ /* 0x000fe2000fffe0ff */
[----:B------:R-:W-:-:S03]  /*2710*/  MOV R2, UR33 ;  /* 0x0000002100027c02 */ /* 0x000fc60008000f00 */
[----:B------:R-:W-:Y:S01]  /*2720*/  ULEA UR4, UR32, UR22, 0x3 ;  /* 0x0000001620047291 */ /* 0x000fe2000f8e18ff */
[----:B------:R-:W-:-:S08]  /*2730*/  SHF.L.U32 R2, R2, 0x1f, RZ ;  /* 0x0000001f02027819 */ /* 0x000fd000000006ff */
[----:B------:R-:W1:Y:S02]  /*2740*/  SYNCS.PHASECHK.TRANS64.TRYWAIT P0, [UR4], R2 ;  /* 0x00000002ff0075a7 */ /* 0x000e640008001104 */
[----:B-1----:R-:W-:Y:S05]  /*2750*/  @!P0 BRA `(.L_x_33) ;  /* 0x0000005000e48947 */ /* 0x002fea0003800000 */
.L_x_116:
[----:B------:R-:W-:-:S04]  /*2760*/  UIADD3 UR6, UPT, UPT, UR32, 0x1, URZ ;  /* 0x0000000120067890 */ /* 0x000fc8000fffe0ff */
[----:B------:R-:W-:-:S04]  /*2770*/  UISETP.NE.AND UP0, UPT, UR6, 0x8, UPT ;  /* 0x000000080600788c */ /* 0x000fc8000bf05270 */
[----:B------:R-:W-:Y:S02]  /*2780*/  USEL UR5, URZ, 0x1, UP0 ;  /* 0x00000001ff057887 */ /* 0x000fe40008000000 */
[----:B------:R-:W-:Y:S02]  /*2790*/  USEL UR6, UR6, URZ, UP0 ;  /* 0x000000ff06067287 */ /* 0x000fe40008000000 */
[----:B------:R-:W-:Y:S02]  /*27a0*/  ULOP3.LUT UR5, UR33, UR5, URZ, 0x3c, !UPT ;  /* 0x0000000521057292 */ /* 0x000fe4000f8e3cff */
[----:B------:R-:W-:-:S04]  /*27b0*/  ULEA UR4, UR6, UR22, 0x3 ;  /* 0x0000001606047291 */ /* 0x000fc8000f8e18ff */
[----:B-1----:R-:W-:-:S04]  /*27c0*/  MOV R2, UR5 ;  /* 0x0000000500027c02 */ /* 0x002fc80008000f00 */
[----:B------:R-:W-:-:S04]  /*27d0*/  SHF.L.U32 R2, R2, 0x1f, RZ ;  /* 0x0000001f02027819 */ /* 0x000fc800000006ff */
[----:B------:R-:W1:Y:S02]  /*27e0*/  SYNCS.PHASECHK.TRANS64.TRYWAIT P0, [UR4], R2 ;  /* 0x00000002ff0075a7 */ /* 0x000e640008001104 */
[----:B-1----:R-:W-:Y:S05]  /*27f0*/  @!P0 BRA `(.L_x_34) ;  /* 0x0000005000d48947 */ /* 0x002fea0003800000 */
.L_x_118:
        /* <DEDUP_REMOVED lines=10> */
.L_x_120:
        /* <DEDUP_REMOVED lines=10> */
.L_x_122:
        /* <DEDUP_REMOVED lines=10> */
.L_x_124:
        /* <DEDUP_REMOVED lines=10> */
.L_x_126:
        /* <DEDUP_REMOVED lines=10> */
.L_x_128:
[----:B------:R-:W-:-:S04]  /*2b20*/  UIADD3 UR6, UPT, UPT, UR6, 0x1, URZ ;  /* 0x0000000106067890 */ /* 0x000fc8000fffe0ff */
[----:B------:R-:W-:-:S04]  /*2b30*/  UISETP.NE.AND UP0, UPT, UR6, 0x8, UPT ;  /* 0x000000080600788c */ /* 0x000fc8000bf05270 */
[----:B------:R-:W-:Y:S02]  /*2b40*/  USEL UR4, URZ, 0x1, UP0 ;  /* 0x00000001ff047887 */ /* 0x000fe40008000000 */
[----:B------:R-:W-:Y:S02]  /*2b50*/  USEL UR6, UR6, URZ, UP0 ;  /* 0x000000ff06067287 */ /* 0x000fe40008000000 */
[----:B------:R-:W-:Y:S02]  /*2b60*/  ULOP3.LUT UR4, UR5, UR4, URZ, 0x3c, !UPT ;  /* 0x0000000405047292 */ /* 0x000fe4000f8e3cff */
[----:B------:R-:W-:-:S04]  /*2b70*/  ULEA UR6, UR6, UR22, 0x3 ;  /* 0x0000001606067291 */ /* 0x000fc8000f8e18ff */
[----:B-1----:R-:W-:Y:S02]  /*2b80*/  IMAD.U32 R2, RZ, RZ, UR4 ;  /* 0x00000004ff027e24 */ /* 0x002fe4000f8e00ff */
[----:B------:R-:W-:-:S03]  /*2b90*/  MOV R0, UR6 ;  /* 0x0000000600007c02 */ /* 0x000fc60008000f00 */
[----:B------:R-:W-:-:S07]  /*2ba0*/  SHF.L.U32 R2, R2, 0x1f, RZ ;  /* 0x0000001f02027819 */ /* 0x000fce00000006ff */
.L_x_40:
[----:B-1----:R1:W2:Y:S02]  /*2bb0*/  SYNCS.PHASECHK.TRANS64.TRYWAIT P0, [R0+URZ], R2 ;  /* 0x00000002000075a7 */ /* 0x0022a400080011ff */
[----:B--2---:R-:W-:Y:S05]  /*2bc0*/  @!P0 NANOSLEEP.SYNCS 0x989680 ;  /* 0x009896800000895d */ /* 0x004fea0003900000 */
[----:B------:R-:W2:Y:S02]  /*2bd0*/  @!P0 SYNCS.PHASECHK.TRANS64 P0, [R0+URZ], R2 ;  /* 0x00000002000085a7 */ /* 0x000ea400080010ff */
[----:B--2---:R-:W-:Y:S05]  /*2be0*/  @P0 EXIT ;  /* 0x000000000000094d */ /* 0x004fea0003800000 */
[----:B------:R-:W-:Y:S05]  /*2bf0*/  BRA `(.L_x_40) ;  /* 0xfffffffc00ec7947 */ /* 0x000fea000383ffff */
.L_x_16:
[----:B------:R-:W-:-:S04]  /*2c00*/  UISETP.NE.AND UP0, UPT, UR45, URZ, UPT ;  /* 0x000000ff2d00728c */ /* 0x000fc8000bf05270 */
[----:B------:R-:W-:-:S09]  /*2c10*/  UISETP.NE.OR UP0, UPT, UR6, 0x1, UP0 ;  /* 0x000000010600788c */ /* 0x000fd20008705670 */
[----:B------:R-:W-:Y:S05]  /*2c20*/  BRA.U UP0, `(.L_x_41) ;  /* 0x0000000100b07547 */ /* 0x000fea000b800000 */
[----:B------:R-:W-:Y:S01]  /*2c30*/  UMOV UR4, 0x400 ;  /* 0x0000040000047882 */ /* 0x000fe20000000000 */
[----:B------:R-:W-:Y:S01]  /*2c40*/  HFMA2 R3, -RZ, RZ, 0, 5.9604644775390625e-08 ;  /* 0x00000001ff037431 */ /* 0x000fe200000001ff */
[----:B------:R-:W-:Y:S01]  /*2c50*/  ULEA UR45, UR45, UR4, 0x18 ;  /* 0x000000042d2d7291 */ /* 0x000fe2000f8ec0ff */
[----:B------:R-:W-:Y:S01]  /*2c60*/  ISETP.NE.AND P0, PT, R2, RZ, PT ;  /* 0x000000ff0200720c */ /* 0x000fe20003f05270 */
[----:B------:R-:W-:Y:S02]  /*2c70*/  IMAD.MOV.U32 R8, RZ, RZ, RZ ;  /* 0x000000ffff087224 */ /* 0x000fe400078e00ff */
[----:B------:R-:W-:Y:S02]  /*2c80*/  UIADD3 UR6, UPT, UPT, UR45, 0xc8, URZ ;  /* 0x000000c82d067890 */ /* 0x000fe4000fffe0ff */
[----:B------:R-:W-:Y:S02]  /*2c90*/  UIADD3 UR7, UPT, UPT, UR45, 0xc0, URZ ;  /* 0x000000c02d077890 */ /* 0x000fe4000fffe0ff */
[----:B------:R-:W-:-:S12]  /*2ca0*/  UPRMT UR6, URZ, 0x654, UR6 ;  /* 0x00000654ff067896 */ /* 0x000fd80008000006 */
.L_x_44:
[----:B------:R-:W-:Y:S01]  /*2cb0*/  SHF.L.U32 R6, R3, 0x1f, RZ ;  /* 0x0000001f03067819 */ /* 0x000fe200000006ff */
[----:B------:R-:W-:Y:S02]  /*2cc0*/  IMAD.U32 R4, RZ, RZ, UR7 ;  /* 0x00000007ff047e24 */ /* 0x000fe4000f8e00ff */
[----:B------:R-:W-:Y:S01]  /*2cd0*/  @!P0 IMAD.MOV.U32 R5, RZ, RZ, 0x10 ;  /* 0x00000010ff058424 */ /* 0x000fe200078e00ff */
[----:B------:R-:W1:Y:S02]  /*2ce0*/  SYNCS.PHASECHK.TRANS64.TRYWAIT P1, [UR45+0xc8], R6 ;  /* 0x0000c806ff0075a7 */ /* 0x000e64000802112d */
[----:B------:R-:W-:-:S04]  /*2cf0*/  PRMT R4, R2, 0x654, R4 ;  /* 0x0000065402047816 */ /* 0x000fc80000000004 */
[----:B------:R-:W-:Y:S01]  /*2d00*/  SEL R0, R4, R0, !P0 ;  /* 0x0000000004007207 */ /* 0x000fe20004000000 */
[----:B-1----:R-:W-:Y:S06]  /*2d10*/  @!P1 BRA `(.L_x_42) ;  /* 0x00000050001c9947 */ /* 0x002fec0003800000 */
.L_x_130:
[----:B------:R-:W-:Y:S01]  /*2d20*/  UIADD3 UR4, UPT, UPT, UR45, 0x100, URZ ;  /* 0x000001002d047890 */ /* 0x000fe2000fffe0ff */
[----:B------:R2:W-:Y:S01]  /*2d30*/  @!P0 SYNCS.ARRIVE.TRANS64.RED RZ, [R0+URZ], R5 ;  /* 0x0000000500ff89a7 */ /* 0x0005e200080004ff */
[----:B------:R-:W-:Y:S01]  /*2d40*/  UIADD3 UR5, UPT, UPT, UR45, 0xc0, URZ ;  /* 0x000000c02d057890 */ /* 0x000fe2000fffe0ff */
[----:B------:R-:W-:-:S08]  /*2d50*/  LOP3.LUT R3, R3, 0x1, RZ, 0x3c, !PT ;  /* 0x0000000103037812 */ /* 0x000fd000078e3cff */
[----:B------:R-:W-:Y:S06]  /*2d60*/  UGETNEXTWORKID.BROADCAST [UR4], [UR5] ;  /* 0x00000000040073ca */ /* 0x000fec0008000100 */
[----:B--2---:R-:W-:-:S04]  /*2d70*/  SHF.L.U32 R5, R8, 0x1f, RZ ;  /* 0x0000001f08057819 */ /* 0x004fc800000006ff */
[----:B------:R-:W2:Y:S02]  /*2d80*/  SYNCS.PHASECHK.TRANS64.TRYWAIT P1, [UR45+0xc0], R5 ;  /* 0x0000c005ff0075a7 */ /* 0x000ea4000802112d */
[----:B--2---:R-:W-:Y:S05]  /*2d90*/  @!P1 BRA `(.L_x_43) ;  /* 0x0000005000149947 */ /* 0x004fea0003800000 */
.L_x_132:
[----:B-1----:R-:W1:Y:S01]  /*2da0*/  LDS.128 R4, [UR45+0x100] ;  /* 0x0001002dff047984 */ /* 0x002e620008000c00 */
[----:B------:R-:W-:Y:S01]  /*2db0*/  LOP3.LUT R8, R8, 0x1, RZ, 0x3c, !PT ;  /* 0x0000000108087812 */ /* 0x000fe200078e3cff */
[----:B------:R-:W-:Y:S01]  /*2dc0*/  @!PT LDS RZ, [RZ] ;  /* 0x00000000fffff984 */ /* 0x000fe20000000800 */
[----:B------:R-:W-:Y:S01]  /*2dd0*/  @!PT LDS RZ, [RZ] ;  /* 0x00000000fffff984 */ /* 0x000fe20000000800 */
[----:B------:R-:W-:Y:S01]  /*2de0*/  @!PT LDS RZ, [RZ] ;  /* 0x00000000fffff984 */ /* 0x000fe20000000800 */
[----:B------:R-:W-:Y:S01]  /*2df0*/  @!PT LDS RZ, [RZ] ;  /* 0x00000000fffff984 */ /* 0x000fe20000000800 */
[----:B------:R2:W-:Y:S06]  /*2e00*/  MEMBAR.ALL.CTA ;  /* 0x0000000000007992 */ /* 0x0005ec0000008000 */
[----:B--2---:R-:W2:Y:S02]  /*2e10*/  FENCE.VIEW.ASYNC.S ;  /* 0x00000000000073c6 */ /* 0x004ea40000000000 */
[----:B--2---:R-:W-:Y:S01]  /*2e20*/  SYNCS.ARRIVE.TRANS64.RED.A1T0 RZ, [UR6], RZ ;  /* 0x000000ffffff79a7 */ /* 0x004fe20008100406 */
[----:B-1----:R-:W-:-:S13]  /*2e30*/  LOP3.LUT P1, RZ, R6, 0x1, RZ, 0xc0, !PT ;  /* 0x0000000106ff7812 */ /* 0x002fda000782c0ff */
[----:B------:R-:W-:Y:S05]  /*2e40*/  @P1 BRA `(.L_x_44) ;  /* 0xfffffffc00981947 */ /* 0x000fea000383ffff */
[----:B------:R-:W-:-:S04]  /*2e50*/  SHF.L.U32 R0, R3, 0x1f, RZ ;  /* 0x0000001f03007819 */ /* 0x000fc800000006ff */
[----:B------:R-:W1:Y:S02]  /*2e60*/  SYNCS.PHASECHK.TRANS64 P0, [UR45+0xc8], R0 ;  /* 0x0000c800ff0075a7 */ /* 0x000e64000800102d */
[----:B-1----:R-:W-:Y:S05]  /*2e70*/  @P0 EXIT ;  /* 0x000000000000094d */ /* 0x002fea0003800000 */
[----:B------:R-:W-:-:S07]  /*2e80*/  MOV R0, UR45 ;  /* 0x0000002d00007c02 */ /* 0x000fce0008000f00 */
.L_x_45:
[----:B-1----:R-:W-:-:S04]  /*2e90*/  SHF.L.U32 R2, R3, 0x1f, RZ ;  /* 0x0000001f03027819 */ /* 0x002fc800000006ff */
[----:B------:R1:W2:Y:S03]  /*2ea0*/  SYNCS.PHASECHK.TRANS64.TRYWAIT P0, [R0+URZ+0xc8], R2 ;  /* 0x0000c802000075a7 */ /* 0x0002a600080011ff */
[----:B--2---:R-:W-:Y:S05]  /*2eb0*/  @!P0 NANOSLEEP.SYNCS 0x989680 ;  /* 0x009896800000895d */ /* 0x004fea0003900000 */
[----:B------:R-:W2:Y:S02]  /*2ec0*/  @!P0 SYNCS.PHASECHK.TRANS64 P0, [R0+URZ+0xc8], R2 ;  /* 0x0000c802000085a7 */ /* 0x000ea400080010ff */
[----:B--2---:R-:W-:Y:S05]  /*2ed0*/  @P0 EXIT ;  /* 0x000000000000094d */ /* 0x004fea0003800000 */
[----:B------:R-:W-:Y:S05]  /*2ee0*/  BRA `(.L_x_45) ;  /* 0xfffffffc00e87947 */ /* 0x000fea000383ffff */
.L_x_41:
[----:B------:R-:W-:-:S09]  /*2ef0*/  UISETP.NE.AND UP0, UPT, UR6, URZ, UPT ;  /* 0x000000ff0600728c */ /* 0x000fd2000bf05270 */
[----:B------:R-:W-:Y:S05]  /*2f00*/  BRA.U UP0, `(.L_x_46) ;  /* 0x0000000d00787547 */ /* 0x000fea000b800000 */
[----:B------:R-:W-:Y:S01]  /*2f10*/  UMOV UR4, 0x40 ;  /* 0x0000004000047882 */ /* 0x000fe20000000000 */
[----:B------:R-:W-:Y:S01]  /*2f20*/  NOP ;  /* 0x0000000000007918 */ /* 0x000fe20000000000 */
[----:B------:R-:W-:Y:S01]  /*2f30*/  ULEA UR4, UR45, UR4, 0x18 ;  /* 0x000000042d047291 */ /* 0x000fe2000f8ec0ff */
[----:B------:R-:W-:Y:S02]  /*2f40*/  UMOV UR5, 0x400 ;  /* 0x0000040000057882 */ /* 0x000fe40000000000 */
[----:B------:R-:W-:-:S06]  /*2f50*/  ULEA UR45, UR45, UR5, 0x18 ;  /* 0x000000052d2d7291 */ /* 0x000fcc000f8ec0ff */
[----:B------:R-:W1:Y:S02]  /*2f60*/  LDS.U8 R0, [UR4+0x1c] ;  /* 0x00001c04ff007984 */ /* 0x000e640008000000 */
[----:B-1----:R-:W-:-:S13]  /*2f70*/  ISETP.NE.AND P0, PT, R0, RZ, PT ;  /* 0x000000ff0000720c */ /* 0x002fda0003f05270 */
[----:B------:R-:W-:Y:S05]  /*2f80*/  @P0 BRA `(.L_x_47) ;  /* 0x0000000000580947 */ /* 0x000fea0003800000 */
[----:B------:R-:W-:-:S13]  /*2f90*/  ELECT P0, URZ, PT ;  /* 0x0000000000ff782f */ /* 0x000fda0003800000 */
[----:B------:R-:W-:Y:S05]  /*2fa0*/  @!P0 BRA `(.L_x_48) ;  /* 0x0000000000608947 */ /* 0x000fea0003800000 */
[----:B------:R-:W-:Y:S01]  /*2fb0*/  UMOV UR5, 0x10 ;  /* 0x0000001000057882 */ /* 0x000fe20000000000 */
[----:B------:R-:W-:Y:S01]  /*2fc0*/  HFMA2 R0, -RZ, RZ, 0, 5.9604644775390625e-08 ;  /* 0x00000001ff007431 */ /* 0x000fe200000001ff */
[----:B------:R-:W-:-:S03]  /*2fd0*/  MOV R2, 0xffff ;  /* 0x0000ffff00027802 */ /* 0x000fc60000000f00 */
[----:B------:R-:W-:Y:S04]  /*2fe0*/  DEPBAR.LE SB1, 0x36 ;  /* 0x00009d800000791a */ /* 0x000fe80000000000 */
[----:B------:R-:W1:Y:S02]  /*2ff0*/  UTCATOMSWS.FIND_AND_SET.ALIGN UP0, UR5, UR5 ;  /* 0x00000005000575e3 */ /* 0x000e640008000800 */
[----:B-1----:R-:W-:Y:S01]  /*3000*/  MOV R3, UR5 ;  /* 0x0000000500037c02 */ /* 0x002fe20008000f00 */
[----:B------:R-:W-:Y:S06]  /*3010*/  BRA.U UP0, `(.L_x_49) ;  /* 0x0000000100187547 */ /* 0x000fec000b800000 */
.L_x_50:
[----:B------:R-:W-:Y:S05]  /*3020*/  NANOSLEEP 0x64 ;  /* 0x000000640000795d */ /* 0x000fea0003800000 */
[----:B------:R-:W-:-:S05]  /*3030*/  UMOV UR5, 0x10 ;  /* 0x0000001000057882 */ /* 0x000fca0000000000 */
[----:B------:R-:W-:Y:S04]  /*3040*/  DEPBAR.LE SB1, 0x36 ;  /* 0x00009d800000791a */ /* 0x000fe80000000000 */
[----:B------:R-:W1:Y:S02]  /*3050*/  UTCATOMSWS.FIND_AND_SET.ALIGN UP0, UR5, UR5 ;  /* 0x00000005000575e3 */ /* 0x000e640008000800 */
[----:B-1----:R-:W-:Y:S01]  /*3060*/  MOV R3, UR5 ;  /* 0x0000000500037c02 */ /* 0x002fe20008000f00 */
[----:B------:R-:W-:Y:S05]  /*3070*/  BRA.U !UP0, `(.L_x_50) ;  /* 0xfffffffd08e87547 */ /* 0x000fea000b83ffff */
.L_x_49:
[-C--:B------:R-:W-:Y:S02]  /*3080*/  SHF.L.U32 R2, R2, R3.reuse, RZ ;  /* 0x0000000302027219 */ /* 0x080fe400000006ff */
[----:B------:R-:W-:Y:S01]  /*3090*/  SHF.L.U32 R0, R0, R3, RZ ;  /* 0x0000000300007219 */ /* 0x000fe200000006ff */
[----:B------:R-:W-:Y:S02]  /*30a0*/  IMAD.SHL.U32 R3, R3, 0x20, RZ ;  /* 0x0000002003037824 */ /* 0x000fe400078e00ff */
[----:B------:R1:W-:Y:S04]  /*30b0*/  ATOMS.OR RZ, [UR4+0x14], R2 ;  /* 0x00001402ffff798c */ /* 0x0003e8000b000004 */
[----:B------:R1:W-:Y:S04]  /*30c0*/  ATOMS.OR RZ, [UR4+0x18], R0 ;  /* 0x00001800ffff798c */ /* 0x0003e8000b000004 */
[----:B------:R1:W-:Y:S01]  /*30d0*/  STS [UR45+0x110], R3 ;  /* 0x00011003ff007988 */ /* 0x0003e2000800082d */
[----:B------:R-:W-:Y:S05]  /*30e0*/  BRA `(.L_x_48) ;  /* 0x0000000000107947 */ /* 0x000fea0003800000 */
.L_x_47:
[----:B------:R-:W-:Y:S02]  /*30f0*/  MOV R0, 0xffffffff ;  /* 0xffffffff00007802 */ /* 0x000fe40000000f00 */
[----:B------:R-:W-:-:S03]  /*3100*/  MOV R2, 0x3130 ;  /* 0x0000313000027802 */ /* 0x000fc60000000f00 */
[----:B------:R1:W-:Y:S04]  /*3110*/  STS [UR45+0x110], R0 ;  /* 0x00011000ff007988 */ /* 0x0003e8000800082d */
[----:B-1-3-5:R-:W-:Y:S05]  /*3120*/  CALL.REL.NOINC `($__internal_1_$__cuda_sm10x_tcgen05_guardrail_trap_phase_invalid_during_alloc) ;  /* 0x0000005000ac7944 */ /* 0x02afea0003c00000 */
.L_x_48:
[----:B------:R-:W-:Y:S05]  /*3130*/  WARPSYNC.ALL ;  /* 0x0000000000007948 */ /* 0x000fea0003800000 */
[----:B------:R-:W2:Y:S01]  /*3140*/  S2UR UR6, SR_CgaCtaId ;  /* 0x00000000000679c3 */ /* 0x000ea20000008800 */
[----:B------:R-:W-:Y:S01]  /*3150*/  UMOV UR4, 0x400 ;  /* 0x0000040000047882 */ /* 0x000fe20000000000 */
[----:B------:R-:W-:-:S06]  /*3160*/  NOP ;  /* 0x0000000000007918 */ /* 0x000fcc0000000000 */
[----:B------:R-:W-:Y:S06]  /*3170*/  BAR.ARV 0x6, 0xa0 ;  /* 0x0182800000007b1d */ /* 0x000fec0000002000 */
[----:B------:R-:W-:Y:S01]  /*3180*/  IMAD.MOV.U32 R8, RZ, RZ, 0x1 ;  /* 0x00000001ff087424 */ /* 0x000fe200078e00ff */
[----:B------:R-:W-:Y:S01]  /*3190*/  UMOV UR15, URZ ;  /* 0x000000ff000f7c82 */ /* 0x000fe20008000000 */
[----:B------:R-:W-:Y:S01]  /*31a0*/  UMOV UR14, URZ ;  /* 0x000000ff000e7c82 */ /* 0x000fe20008000000 */
[----:B------:R-:W-:Y:S01]  /*31b0*/  UMOV UR24, 0x0 ;  /* 0x0000000000187882 */ /* 0x000fe20000000000 */
[----:B------:R-:W-:Y:S01]  /*31c0*/  UMOV UR25, 0x8100010 ;  /* 0x0810001000197882 */ /* 0x000fe20000000000 */
[----:B------:R-:W-:Y:S01]  /*31d0*/  UMOV UR22, 0x0 ;  /* 0x0000000000167882 */ /* 0x000fe20000000000 */
[----:B------:R-:W-:Y:S01]  /*31e0*/  UMOV UR23, 0x8100010 ;  /* 0x0810001000177882 */ /* 0x000fe20000000000 */
[----:B------:R-:W-:Y:S01]  /*31f0*/  UMOV UR20, 0x0 ;  /* 0x0000000000147882 */ /* 0x000fe20000000000 */
[----:B------:R-:W-:Y:S01]  /*3200*/  UMOV UR21, 0x8100010 ;  /* 0x0810001000157882 */ /* 0x000fe20000000000 */
[----:B------:R-:W-:Y:S01]  /*3210*/  UMOV UR18, 0x0 ;  /* 0x0000000000127882 */ /* 0x000fe20000000000 */
[----:B--2---:R-:W-:Y:S01]  /*3220*/  ULEA UR6, UR6, UR4, 0x18 ;  /* 0x0000000406067291 */ /* 0x004fe2000f8ec0ff */
[----:B------:R-:W2:Y:S03]  /*3230*/  LDCU.64 UR4, c[0x0][0x388] ;  /* 0x00007100ff0477ac */ /* 0x000ea60008000a00 */
[----:B------:R-:W-:-:S02]  /*3240*/  UIADD3 UR9, UPT, UPT, UR6, 0x6400, URZ ;  /* 0x0000640006097890 */ /* 0x000fc4000fffe0ff */
[----:B------:R-:W-:-:S03]  /*3250*/  UIADD3 UR10, UPT, UPT, UR6, 0x26400, URZ ;  /* 0x00026400060a7890 */ /* 0x000fc6000fffe0ff */
[----:B------:R-:W1:Y:S01]  /*3260*/  LDS R9, [UR6+0x110] ;  /* 0x00011006ff097984 */ /* 0x000e620008000800 */
[----:B------:R-:W-:Y:S02]  /*3270*/  USHF.R.U32.HI UR9, URZ, 0x4, UR9 ;  /* 0x00000004ff097899 */ /* 0x000fe40008011609 */
[----:B------:R-:W-:Y:S02]  /*3280*/  USHF.R.U32.HI UR10, URZ, 0x4, UR10 ;  /* 0x00000004ff0a7899 */ /* 0x000fe4000801160a */
[----:B------:R-:W-:Y:S02]  /*3290*/  ULOP3.LUT UR9, UR9, 0x3fff, URZ, 0xc0, !UPT ;  /* 0x00003fff09097892 */ /* 0x000fe4000f8ec0ff */
[----:B------:R-:W-:Y:S02]  /*32a0*/  ULOP3.LUT UR10, UR10, 0x3fff, URZ, 0xc0, !UPT ;  /* 0x00003fff0a0a7892 */ /* 0x000fe4000f8ec0ff */
[----:B------:R-:W-:Y:S02]  /*32b0*/  ULOP3.LUT UR9, UR9, 0x10000, URZ, 0xfc, !UPT ;  /* 0x0001000009097892 */ /* 0x000fe4000f8efcff */
[----:B--2---:R-:W-:-:S02]  /*32c0*/  UIADD3 UR7, UPT, UPT, UR4, 0x3f, URZ ;  /* 0x0000003f04077890 */ /* 0x004fc4000fffe0ff */
[----:B------:R-:W-:Y:S02]  /*32d0*/  ULOP3.LUT UR10, UR10, 0x10000, URZ, 0xfc, !UPT ;  /* 0x000100000a0a7892 */ /* 0x000fe4000f8efcff */
[----:B------:R-:W-:Y:S01]  /*32e0*/  USHF.R.S32.HI UR4, URZ, 0x1f, UR7 ;  /* 0x0000001fff047899 */ /* 0x000fe20008011407 */
[----:B------:R-:W-:-:S03]  /*32f0*/  UMOV UR19, 0x8100010 ;  /* 0x0810001000137882 */ /* 0x000fc60000000000 */
[----:B------:R-:W-:-:S04]  /*3300*/  ULEA.HI UR7, UR4, UR7, URZ, 0x6 ;  /* 0x0000000704077291 */ /* 0x000fc8000f8f30ff */
[----:B------:R-:W-:-:S03]  /*3310*/  USHF.R.S32.HI UR7, URZ, 0x6, UR7 ;  /* 0x00000006ff077899 */ /* 0x000fc60008011407 */
[----:B------:R-:W2:Y:S01]  /*3320*/  LDCU UR4, c[0x0][0x390] ;  /* 0x00007200ff0477ac */ /* 0x000ea20008000800 */
[----:B------:R-:W-:Y:S02]  /*3330*/  UIMAD UR7, UR7, UR5, URZ ;  /* 0x00000005070772a4 */ /* 0x000fe4000f8e02ff */
[----:B------:R-:W-:-:S04]  /*3340*/  UIADD3 UR5, UPT, UPT, UR6, 0xc8, URZ ;  /* 0x000000c806057890 */ /* 0x000fc8000fffe0ff */
[----:B------:R-:W-:Y:S01]  /*3350*/  UPRMT UR5, URZ, 0x654, UR5 ;  /* 0x00000654ff057896 */ /* 0x000fe20008000005 */
[C---:B-1----:R-:W-:Y:S01]  /*3360*/  VIADD R3, R9.reuse, 0x40 ;  /* 0x0000004009037836 */ /* 0x042fe20000000000 */
[----:B------:R-:W-:Y:S01]  /*3370*/  LOP3.LUT R2, R9, 0xffff, RZ, 0xc0, !PT ;  /* 0x0000ffff09027812 */ /* 0x000fe200078ec0ff */
[----:B--2---:R-:W-:-:S03]  /*3380*/  UIMAD UR4, UR7, UR4, URZ ;  /* 0x00000004070472a4 */ /* 0x004fc6000f8e02ff */
[----:B------:R-:W-:Y:S01]  /*3390*/  LOP3.LUT R3, R3, 0xffff, RZ, 0xc0, !PT ;  /* 0x0000ffff03037812 */ /* 0x000fe200078ec0ff */
[----:B------:R-:W-:-:S04]  /*33a0*/  UIADD3 UR16, UPT, UPT, UR4, -0x1, URZ ;  /* 0xffffffff04107890 */ /* 0x000fc8000fffe0ff */
[----:B------:R1:W-:Y:S01]  /*33b0*/  STL.64 [R1], R2 ;  /* 0x0000000201007387 */ /* 0x0003e20000100a00 */
[----:B------:R-:W-:Y:S01]  /*33c0*/  UISETP.GE.AND UP2, UPT, UR4, 0x1, UPT ;  /* 0x000000010400788c */ /* 0x000fe2000bf46270 */
[----:B-1----:R-:W-:-:S10]  /*33d0*/  CS2R R2, SRZ ;  /* 0x0000000000027805 */ /* 0x002fd4000001ff00 */
.L_x_57:
[----:B-1----:R-:W-:-:S04]  /*33e0*/  SHF.L.U32 R4, R3, 0x1f, RZ ;  /* 0x0000001f03047819 */ /* 0x002fc800000006ff */
[----:B------:R-:W1:Y:S02]  /*33f0*/  SYNCS.PHASECHK.TRANS64.TRYWAIT P0, [UR6+0xc0], R4 ;  /* 0x0000c004ff0075a7 */ /* 0x000e640008001106 */
[----:B-12-4-:R-:W-:Y:S05]  /*3400*/  @!P0 BRA `(.L_x_51) ;  /* 0x0000004800908947 */ /* 0x016fea0003800000 */
.L_x_134:
[----:B-1----:R-:W1:Y:S01]  /*3410*/  LDS.128 R4, [UR6+0x100] ;  /* 0x00010006ff047984 */ /* 0x002e620008000c00 */
[----:B------:R-:W-:Y:S01]  /*3420*/  ULEA UR8, UR15, UR6, 0x3 ;  /* 0x000000060f087291 */ /* 0x000fe2000f8e18ff */
[----:B------:R-:W-:Y:S01]  /*3430*/  SHF.L.U32 R0, R8, 0x1f, RZ ;  /* 0x0000001f08007819 */ /* 0x000fe200000006ff */
[----:B------:R-:W-:Y:S01]  /*3440*/  @!PT LDS RZ, [RZ] ;  /* 0x00000000fffff984 */ /* 0x000fe20000000800 */
[----:B------:R-:W-:Y:S01]  /*3450*/  @!PT LDS RZ, [RZ] ;  /* 0x00000000fffff984 */ /* 0x000fe20000000800 */
[----:B------:R-:W-:Y:S01]  /*3460*/  @!PT LDS RZ, [RZ] ;  /* 0x00000000fffff984 */ /* 0x000fe20000000800 */
[----:B------:R-:W-:Y:S01]  /*3470*/  @!PT LDS RZ, [RZ] ;  /* 0x00000000fffff984 */ /* 0x000fe20000000800 */
[----:B------:R2:W-:Y:S06]  /*3480*/  MEMBAR.ALL.CTA ;  /* 0x0000000000007992 */ /* 0x0005ec0000008000 */
[----:B--2---:R-:W2:Y:S02]  /*3490*/  FENCE.VIEW.ASYNC.S ;  /* 0x00000000000073c6 */ /* 0x004ea40000000000 */
[----:B--2---:R-:W-:Y:S01]  /*34a0*/  SYNCS.ARRIVE.TRANS64.RED.A1T0 RZ, [UR5], RZ ;  /* 0x000000ffffff79a7 */ /* 0x004fe20008100405 */
[----:B------:R-:W2:Y:S01]  /*34b0*/  SYNCS.PHASECHK.TRANS64.TRYWAIT P0, [UR8+0xe0], R0 ;  /* 0x0000e000ff0075a7 */ /* 0x000ea20008001108 */
[----:B-1----:R-:W-:Y:S01]  /*34c0*/  LOP3.LUT P3, RZ, R6, 0x1, RZ, 0xc0, !PT ;  /* 0x0000000106ff7812 */ /* 0x002fe2000786c0ff */
[----:B--2---:R-:W-:-:S12]  /*34d0*/  @!P0 BRA `(.L_x_52) ;  /* 0x0000004800748947 */ /* 0x004fd80003800000 */
.L_x_136:
[----:B------:R-:W-:Y:S05]  /*34e0*/  BRA.U !UP2, `(.L_x_53) ;  /* 0x000000010af07547 */ /* 0x000fea000b800000 */
[----:B-1----:R-:W-:Y:S01]  /*34f0*/  IMAD.U32 R0, RZ, RZ, UR15 ;  /* 0x0000000fff007e24 */ /* 0x002fe2000f8e00ff */
[----:B------:R-:W-:-:S04]  /*3500*/  ULEA UR4, UR14, UR6, 0x3 ;  /* 0x000000060e047291 */ /* 0x000fc8000f8e18ff */
[----:B------:R-:W-:-:S05]  /*3510*/  LEA R0, R0, R1, 0x2 ;  /* 0x0000000100007211 */ /* 0x000fca00078e10ff */
[----:B------:R1:W5:Y:S01]  /*3520*/  LDL R4, [R0] ;  /* 0x0000000000047983 */ /* 0x0003620000100800 */
[----:B------:R-:W-:Y:S01]  /*3530*/  UPLOP3.LUT UP3, UPT, UPT, UPT, UPT, 0x40, 0x4 ;  /* 0x000000000004789c */ /* 0x000fe20003f6e870 */
[----:B------:R-:W-:Y:S01]  /*3540*/  UMOV UR13, UR16 ;  /* 0x00000010000d7c82 */ /* 0x000fe20008000000 */
[----:B------:R-:W-:Y:S01]  /*3550*/  UMOV UR12, UR14 ;  /* 0x0000000e000c7c82 */ /* 0x000fe20008000000 */
[----:B-1----:R-:W-:-:S04]  /*3560*/  SHF.L.U32 R0, R2, 0x1f, RZ ;  /* 0x0000001f02007819 */ /* 0x002fc800000006ff */
[----:B------:R1:W2:Y:S04]  /*3570*/  SYNCS.PHASECHK.TRANS64.TRYWAIT P2, [UR4], R0 ;  /* 0x00000000ff0075a7 */ /* 0x0002a80008041104 */
.L_x_56:
[----:B----4-:R-:W-:Y:S01]  /*3580*/  ULEA UR7, UR12, UR6, 0x3 ;  /* 0x000000060c077291 */ /* 0x010fe2000f8e18ff */
[----:B-12---:R-:W-:Y:S11]  /*3590*/  @P2 BRA `(.L_x_54) ;  /* 0x00000000000c2947 */ /* 0x006ff60003800000 */
[----:B------:R-:W-:Y:S04]  /*35a0*/  SHF.L.U32 R5, R2, 0x1f, RZ ;  /* 0x0000001f02057819 */ /* 0x000fe800000006ff */
[----:B------:R-:W2:Y:S02]  /*35b0*/  SYNCS.PHASECHK.TRANS64.TRYWAIT P0, [UR7], R5 ;  /* 0x00000005ff0075a7 */ /* 0x000ea40008001107 */
[----:B--2---:R-:W-:Y:S05]  /*35c0*/  @!P0 BRA `(.L_x_55) ;  /* 0x0000004800508947 */ /* 0x004fea0003800000 */
.L_x_54:
[----:B------:R-:W-:Y:S01]  /*35d0*/  UISETP.NE.AND UP0, UPT, UR13, URZ, UPT ;  /* 0x000000ff0d00728c */ /* 0x000fe2000bf05270 */
[----:B------:R-:W-:Y:S01]  /*35e0*/  PLOP3.LUT P2, PT, PT, PT, PT, 0x80, 0x8 ;  /* 0x000000000008781c */ /* 0x000fe20003f4f070 */
[----:B------:R-:W-:Y:S01]  /*35f0*/  UIADD3 UR14, UPT, UPT, UR12, 0x1, URZ ;  /* 0x000000010c0e7890 */ /* 0x000fe2000fffe0ff */
[----:B------:R-:W-:Y:S03]  /*3600*/  ELECT P1, URZ, PT ;  /* 0x0000000000ff782f */ /* 0x000fe60003820000 */
[----:B------:R-:W-:Y:S01]  /*3610*/  UISETP.NE.AND UP1, UPT, UR14, 0x8, UPT ;  /* 0x000000080e00788c */ /* 0x000fe2000bf25270 */
[----:B------:R-:W-:Y:S01]  /*3620*/  PLOP3.LUT P0, PT, PT, PT, UP0, 0x80, 0x8 ;  /* 0x000000000008781c */ /* 0x000fe20003f0f008 */
[----:B------:R-:W-:Y:S02]  /*3630*/  ULEA UR26, UR12, UR10, 0x9 ;  /* 0x0000000a0c1a7291 */ /* 0x000fe4000f8e48ff */
[----:B------:R-:W-:Y:S02]  /*3640*/  USEL UR11, URZ, 0x1, UP1 ;  /* 0x00000001ff0b7887 */ /* 0x000fe40008800000 */
[----:B------:R-:W-:Y:S02]  /*3650*/  USEL UR14, UR14, URZ, UP1 ;  /* 0x000000ff0e0e7287 */ /* 0x000fe40008800000 */
[----:B------:R-:W-:Y:S02]  /*3660*/  ULEA UR28, UR12, UR9, 0xa ;  /* 0x000000090c1c7291 */ /* 0x000fe4000f8e50ff */
[----:B------:R-:W-:Y:S01]  /*3670*/  @UP0 ULEA UR4, UR14, UR6, 0x3 ;  /* 0x000000060e040291 */ /* 0x000fe2000f8e18ff */
[----:B------:R-:W-:Y:S01]  /*3680*/  LOP3.LUT R2, R2, UR11, RZ, 0x3c, !PT ;  /* 0x0000000b02027c12 */ /* 0x000fe2000f8e3cff */
[----:B------:R-:W-:Y:S02]  /*3690*/  UIADD3 UR36, UPT, UPT, UR26, 0x2, URZ ;  /* 0x000000021a247890 */ /* 0x000fe4000fffe0ff */
[----:B------:R-:W-:Y:S01]  /*36a0*/  UIADD3 UR34, UPT, UPT, UR28, 0x2, URZ ;  /* 0x000000021c227890 */ /* 0x000fe2000fffe0ff */
[----:B-1----:R-:W-:Y:S01]  /*36b0*/  @P0 SHF.L.U32 R0, R2, 0x1f, RZ ;  /* 0x0000001f02000819 */ /* 0x002fe200000006ff */
[----:B------:R-:W-:Y:S02]  /*36c0*/  UIADD3 UR32, UPT, UPT, UR26, 0x4, URZ ;  /* 0x000000041a207890 */ /* 0x000fe4000fffe0ff */
[----:B------:R-:W-:Y:S01]  /*36d0*/  UIADD3 UR30, UPT, UPT, UR28, 0x4, URZ ;  /* 0x000000041c1e7890 */ /* 0x000fe2000fffe0ff */
[----:B------:R4:W1:Y:S01]  /*36e0*/  @P0 SYNCS.PHASECHK.TRANS64.TRYWAIT P2, [UR4], R0 ;  /* 0x00000000ff0005a7 */ /* 0x0008620008041104 */
[----:B------:R-:W-:Y:S02]  /*36f0*/  ELECT P0, URZ, PT ;  /* 0x0000000000ff782f */ /* 0x000fe40003800000 */
[C---:B-----5:R-:W-:Y:S01]  /*3700*/  @P1 R2UR.BROADCAST UR4, R4.reuse ;  /* 0x00000000040412ca */ /* 0x060fe200008e0000 */
[----:B------:R-:W-:Y:S10]  /*3710*/  UIADD3 UR7, UPT, UPT, UR7, 0x40, URZ ;  /* 0x0000004007077890 */ /* 0x000ff4000fffe0ff */
[C---:B------:R-:W-:Y:S02]  /*3720*/  @P0 R2UR.BROADCAST UR11, R4.reuse ;  /* 0x00000000040b02ca */ /* 0x040fe400008e0000 */
[----:B------:R-:W-:Y:S01]  /*3730*/  ELECT P0, URZ, PT ;  /* 0x0000000000ff782f */ /* 0x000fe20003800000 */
[----:B------:R-:W-:Y:S01]  /*3740*/  UMOV UR27, 0x40004040 ;  /* 0x40004040001b7882 */ /* 0x000fe20000000000 */
[----:B------:R-:W-:Y:S01]  /*3750*/  UMOV UR29, 0x40004040 ;  /* 0x40004040001d7882 */ /* 0x000fe20000000000 */
[----:B------:R-:W-:Y:S01]  /*3760*/  UMOV UR37, 0x40004040 ;  /* 0x4000404000257882 */ /* 0x000fe20000000000 */
[----:B------:R-:W-:Y:S01]  /*3770*/  UMOV UR35, 0x40004040 ;  /* 0x4000404000237882 */ /* 0x000fe20000000000 */
[----:B------:R-:W-:Y:S01]  /*3780*/  UMOV UR33, 0x40004040 ;  /* 0x4000404000217882 */ /* 0x000fe20000000000 */
[----:B------:R-:W-:Y:S01]  /*3790*/  UMOV UR31, 0x40004040 ;  /* 0x40004040001f7882 */ /* 0x000fe20000000000 */
[----:B------:R-:W-:Y:S01]  /*37a0*/  UMOV UR12, UR14 ;  /* 0x0000000e000c7c82 */ /* 0x000fe20008000000 */
[----:B------:R2:W-:Y:S01]  /*37b0*/  UTCHMMA gdesc[UR28], gdesc[UR26], tmem[UR4], tmem[UR24], idesc[UR25], UP3 ;  /* 0x00ff181a1c0075ea */ /* 0x0005e20009800004 */
[----:B------:R-:W-:Y:S02]  /*37c0*/  UPLOP3.LUT UP3, UPT, UPT, UPT, UPT, 0x80, 0x8 ;  /* 0x000000000008789c */ /* 0x000fe40003f6f070 */
[----:B------:R3:W-:Y:S01]  /*37d0*/  UTCHMMA gdesc[UR34], gdesc[UR36], tmem[UR11], tmem[UR22], idesc[UR23], UPT ;  /* 0x00ff1624220075ea */ /* 0x0007e2000b80000b */
[----:B--2---:R-:W-:Y:S01]  /*37e0*/  UIADD3 UR26, UPT, UPT, UR26, 0x6, URZ ;  /* 0x000000061a1a7890 */ /* 0x004fe2000fffe0ff */
[C---:B------:R-:W-:Y:S02]  /*37f0*/  @P0 R2UR.BROADCAST UR4, R4.reuse ;  /* 0x00000000040402ca */ /* 0x040fe400008e0000 */
[----:B------:R-:W-:Y:S11]  /*3800*/  ELECT P0, URZ, PT ;  /* 0x0000000000ff782f */ /* 0x000ff60003800000 */
[----:B------:R-:W-:Y:S02]  /*3810*/  @!UPT UIADD3 URZ, UPT, UPT, URZ, URZ, URZ ;  /* 0x000000fffffff290 */ /* 0x000fe4000fffe0ff */
[----:B---3--:R-:W-:Y:S01]  /*3820*/  @P0 R2UR.BROADCAST UR11, R4 ;  /* 0x00000000040b02ca */ /* 0x008fe200008e0000 */
[----:B------:R-:W-:Y:S01]  /*3830*/  UIADD3 UR28, UPT, UPT, UR28, 0x6, URZ ;  /* 0x000000061c1c7890 */ /* 0x000fe2000fffe0ff */
[----:B------:R2:W-:Y:S11]  /*3840*/  UTCHMMA gdesc[UR30], gdesc[UR32], tmem[UR4], tmem[UR20], idesc[UR21], UPT ;  /* 0x00ff14201e0075ea */ /* 0x0005f6000b800004 */
[----:B------:R4:W-:Y:S01]  /*3850*/  UTCHMMA gdesc[UR28], gdesc[UR26], tmem[UR11], tmem[UR18], idesc[UR19], UPT ;  /* 0x00ff121a1c0075ea */ /* 0x0009e2000b80000b */
[----:B------:R4:W-:Y:S01]  /*3860*/  UTCBAR [UR7], URZ ;  /* 0x000000ff070073e9 */ /* 0x0009e200080000ff */
[----:B--2---:R-:W-:Y:S02]  /*3870*/  UIADD3 UR4, UPT, UPT, UR13, 0x1, URZ ;  /* 0x000000010d047890 */ /* 0x004fe4000fffe0ff */
[----:B------:R-:W-:Y:S02]  /*3880*/  UIADD3 UR13, UPT, UPT, UR13, -0x1, URZ ;  /* 0xffffffff0d0d7890 */ /* 0x000fe4000fffe0ff */
[----:B------:R-:W-:Y:S09]  /*3890*/  UISETP.GT.U32.AND UP0, UPT, UR4, 0x1, UPT ;  /* 0x000000010400788c */ /* 0x000ff2000bf04070 */
[----:B------:R-:W-:Y:S05]  /*38a0*/  BRA.U UP0, `(.L_x_56) ;  /* 0xfffffffd00347547 */ /* 0x000fea000b83ffff */
.L_x_53:
[----:B------:R-:W-:Y:S01]  /*38b0*/  UIADD3 UR15, UPT, UPT, UR15, 0x1, URZ ;  /* 0x000000010f0f7890 */ /* 0x000fe2000fffe0ff */
[----:B------:R-:W-:Y:S01]  /*38c0*/  LOP3.LUT R3, R3, 0x1, RZ, 0x3c, !PT ;  /* 0x0000000103037812 */ /* 0x000fe200078e3cff */
[----:B------:R-:W-:Y:S02]  /*38d0*/  UIADD3 UR8, UPT, UPT, UR8, 0xd0, URZ ;  /* 0x000000d008087890 */ /* 0x000fe4000fffe0ff */
[----:B------:R-:W-:-:S04]  /*38e0*/  UISETP.NE.AND UP0, UPT, UR15, 0x2, UPT ;  /* 0x000000020f00788c */ /* 0x000fc8000bf05270 */
[----:B------:R-:W-:Y:S02]  /*38f0*/  USEL UR4, URZ, 0x1, UP0 ;  /* 0x00000001ff047887 */ /* 0x000fe40008000000 */
[----:B------:R-:W-:Y:S01]  /*3900*/  USEL UR15, UR15, URZ, UP0 ;  /* 0x000000ff0f0f7287 */ /* 0x000fe20008000000 */
[----:B------:R2:W-:Y:S03]  /*3910*/  UTCBAR [UR8], URZ ;  /* 0x000000ff080073e9 */ /* 0x0005e600080000ff */
[----:B------:R-:W-:Y:S01]  /*3920*/  LOP3.LUT R8, R8, UR4, RZ, 0x3c, !PT ;  /* 0x0000000408087c12 */ /* 0x000fe2000f8e3cff */
[----:B------:R-:W-:Y:S07]  /*3930*/  @P3 BRA `(.L_x_57) ;  /* 0xfffffff800a83947 */ /* 0x000fee000383ffff */
[----:B------:R-:W3:Y:S01]  /*3940*/  S2UR UR4, SR_CgaCtaId ;  /* 0x00000000000479c3 */ /* 0x000ee20000008800 */
[----:B------:R-:W-:Y:S01]  /*3950*/  ELECT P0, URZ, PT ;  /* 0x0000000000ff782f */ /* 0x000fe20003800000 */
[----:B-1--4-:R-:W-:Y:S01]  /*3960*/  IMAD.MOV.U32 R0, RZ, RZ, 0x1 ;  /* 0x00000001ff007424 */ /* 0x012fe200078e00ff */
[----:B------:R-:W-:Y:S01]  /*3970*/  UIADD3 UR6, UPT, UPT, UR6, 0xe0, URZ ;  /* 0x000000e006067890 */ /* 0x000fe2000fffe0ff */
[----:B------:R-:W-:Y:S01]  /*3980*/  SHF.L.U32 R2, R8, 0x1f, RZ ;  /* 0x0000001f08027819 */ /* 0x000fe200000006ff */
[----:B------:R-:W-:-:S03]  /*3990*/  UMOV UR5, 0x40 ;  /* 0x0000004000057882 */ /* 0x000fc60000000000 */
[----:B------:R-:W-:Y:S01]  /*39a0*/  UVIRTCOUNT.DEALLOC.SMPOOL 0x80 ;  /* 0x000000800000784c */ /* 0x000fe20000000000 */
[----:B---3--:R-:W-:Y:S02]  /*39b0*/  ULEA UR4, UR4, UR5, 0x18 ;  /* 0x0000000504047291 */ /* 0x008fe4000f8ec0ff */
[----:B------:R-:W-:-:S07]  /*39c0*/  ULEA UR5, UR15, UR6, 0x3 ;  /* 0x000000060f057291 */ /* 0x000fce000f8e18ff */
[----:B------:R1:W-:Y:S02]  /*39d0*/  @P0 STS.U8 [UR4+0x1c], R0 ;  /* 0x00001c00ff000988 */ /* 0x0003e40008000004 */
[----:B------:R-:W3:Y:S02]  /*39e0*/  SYNCS.PHASECHK.TRANS64.TRYWAIT P0, [UR5], R2 ;  /* 0x00000002ff0075a7 */ /* 0x000ee40008001105 */
[----:B-1-3--:R-:W-:Y:S05]  /*39f0*/  @!P0 BRA `(.L_x_58) ;  /* 0x00000044005c8947 */ /* 0x00afea0003800000 */
.L_x_139:
[----:B------:R-:W-:-:S04]  /*3a00*/  UIADD3 UR7, UPT, UPT, UR15, 0x1, URZ ;  /* 0x000000010f077890 */ /* 0x000fc8000fffe0ff */
[----:B------:R-:W-:-:S04]  /*3a10*/  UISETP.NE.AND UP0, UPT, UR7, 0x2, UPT ;  /* 0x000000020700788c */ /* 0x000fc8000bf05270 */
[----:B------:R-:W-:Y:S02]  /*3a20*/  USEL UR5, URZ, 0x1, UP0 ;  /* 0x00000001ff057887 */ /* 0x000fe40008000000 */
[----:B------:R-:W-:-:S04]  /*3a30*/  USEL UR7, UR7, URZ, UP0 ;  /* 0x000000ff07077287 */ /* 0x000fc80008000000 */
[----:B------:R-:W-:Y:S01]  /*3a40*/  ULEA UR7, UR7, UR6, 0x3 ;  /* 0x0000000607077291 */ /* 0x000fe2000f8e18ff */
[----:B-1----:R-:W-:-:S04]  /*3a50*/  LOP3.LUT R2, R8, UR5, RZ, 0x3c, !PT ;  /* 0x0000000508027c12 */ /* 0x002fc8000f8e3cff */
[----:B------:R-:W-:-:S04]  /*3a60*/  SHF.L.U32 R2, R2, 0x1f, RZ ;  /* 0x0000001f02027819 */ /* 0x000fc800000006ff */
[----:B------:R-:W1:Y:S02]  /*3a70*/  SYNCS.PHASECHK.TRANS64.TRYWAIT P0, [UR7], R2 ;  /* 0x00000002ff0075a7 */ /* 0x000e640008001107 */
[----:B-1----:R-:W-:Y:S05]  /*3a80*/  @!P0 BRA `(.L_x_59) ;  /* 0x0000004400508947 */ /* 0x002fea0003800000 */
.L_x_141:
[----:B------:R-:W-:Y:S01]  /*3a90*/  NOP ;  /* 0x0000000000007918 */ /* 0x000fe20000000000 */
[----:B-1----:R-:W1:Y:S01]  /*3aa0*/  LDS R0, [UR4+0x14] ;  /* 0x00001404ff007984 */ /* 0x002e620008000800 */
[----:B------:R-:W-:Y:S01]  /*3ab0*/  LOP3.LUT R3, R9, 0xffff, RZ, 0xc0, !PT ;  /* 0x0000ffff09037812 */ /* 0x000fe200078ec0ff */
[----:B------:R-:W-:-:S03]  /*3ac0*/  IMAD.MOV.U32 R2, RZ, RZ, 0xffff ;  /* 0x0000ffffff027424 */ /* 0x000fc600078e00ff */
[----:B------:R-:W-:-:S04]  /*3ad0*/  SHF.R.U32.HI R3, RZ, 0x5, R3 ;  /* 0x00000005ff037819 */ /* 0x000fc80000011603 */
[----:B------:R-:W-:-:S04]  /*3ae0*/  SHF.L.U32 R2, R2, R3, RZ ;  /* 0x0000000302027219 */ /* 0x000fc800000006ff */
[----:B-1----:R-:W-:-:S04]  /*3af0*/  LOP3.LUT R0, R0, R2, RZ, 0xc0, !PT ;  /* 0x0000000200007212 */ /* 0x002fc800078ec0ff */
[----:B------:R-:W-:Y:S01]  /*3b00*/  ISETP.NE.AND P0, PT, R0, R2, PT ;  /* 0x000000020000720c */ /* 0x000fe20003f05270 */
[----:B------:R-:W-:-:S05]  /*3b10*/  IMAD.MOV.U32 R0, RZ, RZ, 0x1 ;  /* 0x00000001ff007424 */ /* 0x000fca00078e00ff */
[----:B------:R-:W-:-:S07]  /*3b20*/  SHF.L.U32 R0, R0, R3, RZ ;  /* 0x0000000300007219 */ /* 0x000fce00000006ff */
[----:B------:R-:W-:Y:S05]  /*3b30*/  @P0 BRA `(.L_x_60) ;  /* 0x00000000005c0947 */ /* 0x000fea0003800000 */
[----:B------:R-:W1:Y:S02]  /*3b40*/  LDS R3, [UR4+0x18] ;  /* 0x00001804ff037984 */ /* 0x000e640008000800 */
[----:B-1----:R-:W-:-:S04]  /*3b50*/  LOP3.LUT R3, R3, R0, RZ, 0xc0, !PT ;  /* 0x0000000003037212 */ /* 0x002fc800078ec0ff */
[----:B------:R-:W-:-:S13]  /*3b60*/  ISETP.NE.AND P0, PT, R3, R0, PT ;  /* 0x000000000300720c */ /* 0x000fda0003f05270 */
[----:B------:R-:W-:Y:S05]  /*3b70*/  @P0 BRA `(.L_x_61) ;  /* 0x0000000000400947 */ /* 0x000fea0003800000 */
[----:B--2---:R-:W-:Y:S01]  /*3b80*/  R2UR UR8, R2 ;  /* 0x00000000020872ca */ /* 0x004fe200000e0000 */
[----:B------:R-:W1:Y:S01]  /*3b90*/  S2R R3, SR_LANEID ;  /* 0x0000000000037919 */ /* 0x000e620000000000 */
[----:B------:R-:W-:Y:S01]  /*3ba0*/  LOP3.LUT R0, RZ, R0, RZ, 0x33, !PT ;  /* 0x00000000ff007212 */ /* 0x000fe200078e33ff */
[----:B------:R-:W-:Y:S02]  /*3bb0*/  VOTEU.ANY UR7, UPT, PT ;  /* 0x0000000000077886 */ /* 0x000fe400038e0100 */
[----:B------:R-:W-:Y:S01]  /*3bc0*/  UFLO.U32 UR7, UR7 ;  /* 0x00000007000772bd */ /* 0x000fe200080e0000 */
[----:B------:R-:W2:Y:S07]  /*3bd0*/  REDUX UR5, R0 ;  /* 0x00000000000573c4 */ /* 0x000eae0000000000 */
[----:B------:R-:W-:-:S06]  /*3be0*/  ULOP3.LUT UR8, URZ, UR8, URZ, 0x33, !UPT ;  /* 0x00000008ff087292 */ /* 0x000fcc000f8e33ff */
[----:B------:R-:W-:-:S04]  /*3bf0*/  IMAD.U32 R2, RZ, RZ, UR8 ;  /* 0x00000008ff027e24 */ /* 0x000fc8000f8e00ff */
[----:B------:R-:W3:Y:S02]  /*3c00*/  REDUX UR6, R2 ;  /* 0x00000000020673c4 */ /* 0x000ee40000000000 */
[----:B------:R4:W-:Y:S01]  /*3c10*/  UTCATOMSWS.AND URZ, UR8 ;  /* 0x0000000800ff79e3 */ /* 0x0009e20008000000 */
[----:B--2---:R-:W-:Y:S01]  /*3c20*/  IMAD.U32 R0, RZ, RZ, UR5 ;  /* 0x00000005ff007e24 */ /* 0x004fe2000f8e00ff */
[----:B-1----:R-:W-:Y:S01]  /*3c30*/  ISETP.EQ.U32.AND P0, PT, R3, UR7, PT ;  /* 0x0000000703007c0c */ /* 0x002fe2000bf02070 */
[----:B---3--:R-:W-:-:S12]  /*3c40*/  IMAD.U32 R2, RZ, RZ, UR6 ;  /* 0x00000006ff027e24 */ /* 0x008fd8000f8e00ff */
[----:B------:R4:W-:Y:S04]  /*3c50*/  @P0 ATOMS.AND RZ, [UR4+0x14], R2 ;  /* 0x00001402ffff098c */ /* 0x0009e8000a800004 */
[----:B------:R4:W-:Y:S01]  /*3c60*/  @P0 ATOMS.AND RZ, [UR4+0x18], R0 ;  /* 0x00001800ffff098c */ /* 0x0009e2000a800004 */
[----:B------:R-:W-:Y:S05]  /*3c70*/  BRA `(.L_x_62) ;  /* 0x0000000000147947 */ /* 0x000fea0003800000 */
.L_x_61:
[----:B------:R-:W-:Y:S02]  /*3c80*/  MOV R2, 0x3ca0 ;  /* 0x00003ca000027802 */ /* 0x000fe40000000f00 */
[----:B--2--5:R-:W-:Y:S05]  /*3c90*/  CALL.REL.NOINC `($__internal_0_$__cuda_sm10x_tcgen05_guardrail_trap_col_being_dealloced_not_returned_by_alloc) ;  /* 0x0000004400c47944 */ /* 0x024fea0003c00000 */
[----:B------:R-:W-:Y:S05]  /*3ca0*/  BRA `(.L_x_62) ;  /* 0x0000000000087947 */ /* 0x000fea0003800000 */
.L_x_60:
[----:B------:R-:W-:Y:S02]  /*3cb0*/  MOV R2, 0x3cd0 ;  /* 0x00003cd000027802 */ /* 0x000fe40000000f00 */
[----:B--2--5:R-:W-:Y:S05]  /*3cc0*/  CALL.REL.NOINC `($__internal_2_$__cuda_sm10x_tcgen05_guardrail_trap_unallocated_columns_being_dealloced) ;  /* 0x0000004400d07944 */ /* 0x024fea0003c00000 */
.L_x_62:
[----:B------:R-:W-:Y:S01]  /*3cd0*/  NOP ;  /* 0x0000000000007918 */ /* 0x000fe20000000000 */
[----:B----4-:R-:W-:Y:S05]  /*3ce0*/  EXIT ;  /* 0x000000000000794d */ /* 0x010fea0003800000 */
.L_x_46:
[----:B------:R-:W-:-:S09]  /*3cf0*/  UISETP.NE.OR UP1, UPT, UR6, 0x3, !UP1 ;  /* 0x000000030600788c */ /* 0x000fd2000cf25670 */
[----:B------:R-:W-:Y:S05]  /*3d00*/  BRA.U UP1, `(.L_x_63) ;  /* 0x0000000d01e87547 */ /* 0x000fea000b800000 */
[----:B------:R-:W1:Y:S01]  /*3d10*/  LDC.64 R8, c[0x0][0x888] ;  /* 0x00022200ff087b82 */ /* 0x000e620000000a00 */
[----:B------:R-:W-:Y:S01]  /*3d20*/  UMOV UR7, 0x400 ;  /* 0x0000040000077882 */ /* 0x000fe20000000000 */
[----:B------:R-:W-:Y:S01]  /*3d30*/  IMAD.MOV.U32 R35, RZ, RZ, 0x1 ;  /* 0x00000001ff237424 */ /* 0x000fe200078e00ff */
[----:B------:R-:W-:Y:S01]  /*3d40*/  ULEA UR7, UR45, UR7, 0x18 ;  /* 0x000000072d077291 */ /* 0x000fe2000f8ec0ff */
[----:B------:R-:W-:Y:S01]  /*3d50*/  IMAD.MOV.U32 R34, RZ, RZ, RZ ;  /* 0x000000ffff227224 */ /* 0x000fe200078e00ff */
[----:B------:R-:W-:Y:S02]  /*3d60*/  UPLOP3.LUT UP0, UPT, UPT, UPT, UPT, 0x40, 0x4 ;  /* 0x000000000004789c */ /* 0x000fe40003f0e870 */
[----:B------:R-:W-:Y:S01]  /*3d70*/  UIADD3 UR6, UPT, UPT, UR7, 0xc8, URZ ;  /* 0x000000c807067890 */ /* 0x000fe2000fffe0ff */
[----:B------:R-:W2:Y:S01]  /*3d80*/  LDC.64 R32, c[0x0][0x988] ;  /* 0x00026200ff207b82 */ /* 0x000ea20000000a00 */
[----:B------:R-:W-:Y:S02]  /*3d90*/  UMOV UR18, URZ ;  /* 0x000000ff00127c82 */ /* 0x000fe40008000000 */
[----:B------:R-:W-:-:S05]  /*3da0*/  UPRMT UR6, URZ, 0x654, UR6 ;  /* 0x00000654ff067896 */ /* 0x000fca0008000006 */
[----:B------:R-:W4:Y:S08]  /*3db0*/  LDC.64 R26, c[0x0][0x980] ;  /* 0x00026000ff1a7b82 */ /* 0x000f300000000a00 */
[----:B------:R-:W3:Y:S01]  /*3dc0*/  LDC R0, c[0x0][0xb30] ;  /* 0x0002cc00ff007b82 */ /* 0x000ee20000000800 */
[----:B-1----:R-:W-:-:S04]  /*3dd0*/  ISETP.NE.U32.AND P0, PT, R8, RZ, PT ;  /* 0x000000ff0800720c */ /* 0x002fc80003f05070 */
[----:B------:R-:W-:-:S03]  /*3de0*/  ISETP.NE.AND.EX P0, PT, R9, RZ, PT, P0 ;  /* 0x000000ff0900720c */ /* 0x000fc60003f05300 */
[----:B------:R-:W1:Y:S01]  /*3df0*/  LDC R19, c[0x0][0x370] ;  /* 0x0000dc00ff137b82 */ /* 0x000e620000000800 */
[C---:B--2---:R-:W-:Y:S02]  /*3e00*/  ISETP.NE.AND P2, PT, R33.reuse, 0x1, PT ;  /* 0x000000012100780c */ /* 0x044fe40003f45270 */
[----:B------:R-:W-:Y:S01]  /*3e10*/  R2UR UR4, R33 ;  /* 0x00000000210472ca */ /* 0x000fe200000e0000 */
[----:B------:R-:W-:-:S04]  /*3e20*/  IMAD.MOV.U32 R33, RZ, RZ, 0x2000 ;  /* 0x00002000ff217424 */ /* 0x000fc800078e00ff */
[----:B------:R-:W2:Y:S01]  /*3e30*/  LDC R3, c[0x0][0xb0c] ;  /* 0x0002c300ff037b82 */ /* 0x000ea20000000800 */
[----:B----4-:R-:W-:Y:S01]  /*3e40*/  R2UR UR5, R26 ;  /* 0x000000001a0572ca */ /* 0x010fe200000e0000 */
[----:B------:R-:W-:-:S04]  /*3e50*/  VOTEU.ANY UP3, P0 ;  /* 0x0000000000ff7886 */ /* 0x000fc80000060100 */
[----:B------:R-:W-:Y:S02]  /*3e60*/  VOTEU.ANY UP2, P2 ;  /* 0x0000000000ff7886 */ /* 0x000fe40001040100 */
[----:B------:R-:W4:Y:S01]  /*3e70*/  LDC R15, c[0x0][0xb20] ;  /* 0x0002c800ff0f7b82 */ /* 0x000f220000000800 */
[----:B---3--:R-:W-:-:S07]  /*3e80*/  ISETP.NE.AND P1, PT, R0, 0x1, PT ;  /* 0x000000010000780c */ /* 0x008fce0003f25270 */
[----:B------:R-:W3:Y:S08]  /*3e90*/  LDC.64 R36, c[0x0][0x348] ;  /* 0x0000d200ff247b82 */ /* 0x000ef00000000a00 */
[----:B------:R-:W1:Y:S08]  /*3ea0*/  LDC.64 R22, c[0x0][0xb10] ;  /* 0x0002c400ff167b82 */ /* 0x000e700000000a00 */
[----:B------:R-:W1:Y:S08]  /*3eb0*/  LDC.64 R6, c[0x0][0xb18] ;  /* 0x0002c600ff067b82 */ /* 0x000e700000000a00 */
[----:B------:R-:W1:Y:S08]  /*3ec0*/  LDC.64 R4, c[0x0][0xb28] ;  /* 0x0002ca00ff047b82 */ /* 0x000e700000000a00 */
[----:B------:R-:W1:Y:S08]  /*3ed0*/  LDC.64 R20, c[0x0][0x890] ;  /* 0x00022400ff147b82 */ /* 0x000e700000000a00 */
[----:B------:R-:W1:Y:S08]  /*3ee0*/  LDC.64 R24, c[0x0][0x990] ;  /* 0x00026400ff187b82 */ /* 0x000e700000000a00 */
[----:B--234-:R-:W1:Y:S02]  /*3ef0*/  LDC R16, c[0x0][0x374] ;  /* 0x0000dd00ff107b82 */ /* 0x01ce640000000800 */
.L_x_72:
[----:B------:R-:W-:Y:S04]  /*3f00*/  SHF.L.U32 R2, R34, 0x1f, RZ ;  /* 0x0000001f22027819 */ /* 0x000fe800000006ff */
[----:B--2---:R-:W2:Y:S02]  /*3f10*/  SYNCS.PHASECHK.TRANS64.TRYWAIT P0, [UR7+0xc0], R2 ;  /* 0x0000c002ff0075a7 */ /* 0x004ea40008001107 */
[----:B--2---:R-:W-:Y:S05]  /*3f20*/  @!P0 BRA `(.L_x_64) ;  /* 0x0000004000408947 */ /* 0x004fea0003800000 */
.L_x_143:
[----:B------:R-:W3:Y:S01]  /*3f30*/  LDS.128 R28, [UR7+0x100] ;  /* 0x00010007ff1c7984 */ /* 0x000ee20008000c00 */
[----:B------:R-:W-:Y:S01]  /*3f40*/  ISETP.GE.AND P0, PT, R40, 0x1, PT ;  /* 0x000000012800780c */ /* 0x000fe20003f06270 */
[----:B------:R-:W-:Y:S01]  /*3f50*/  @!PT LDS RZ, [RZ] ;  /* 0x00000000fffff984 */ /* 0x000fe20000000800 */
[----:B------:R-:W-:Y:S01]  /*3f60*/  @!PT LDS RZ, [RZ] ;  /* 0x00000000fffff984 */ /* 0x000fe20000000800 */
[----:B------:R-:W-:Y:S01]  /*3f70*/  @!PT LDS RZ, [RZ] ;  /* 0x00000000fffff984 */ /* 0x000fe20000000800 */
[----:B------:R-:W-:Y:S01]  /*3f80*/  @!PT LDS RZ, [RZ] ;  /* 0x00000000fffff984 */ /* 0x000fe20000000800 */
[----:B------:R4:W-:Y:S06]  /*3f90*/  MEMBAR.ALL.CTA ;  /* 0x0000000000007992 */ /* 0x0009ec0000008000 */
[----:B----4-:R-:W4:Y:S02]  /*3fa0*/  FENCE.VIEW.ASYNC.S ;  /* 0x00000000000073c6 */ /* 0x010f240000000000 */
[----:B----4-:R-:W-:Y:S01]  /*3fb0*/  SYNCS.ARRIVE.TRANS64.RED.A1T0 RZ, [UR6], RZ ;  /* 0x000000ffffff79a7 */ /* 0x010fe20008100406 */
[----:B---3--:R-:W-:Y:S11]  /*3fc0*/  LOP3.LUT P3, RZ, R30, 0x1, RZ, 0xc0, !PT ;  /* 0x000000011eff7812 */ /* 0x008ff6000786c0ff */
[----:B------:R-:W-:Y:S02]  /*3fd0*/  @!UPT UIADD3 URZ, UPT, UPT, URZ, URZ, URZ ;  /* 0x000000fffffff290 */ /* 0x000fe4000fffe0ff */
[----:B------:R-:W-:Y:S02]  /*3fe0*/  @P3 MOV R11, R28 ;  /* 0x0000001c000b3202 */ /* 0x000fe40000000f00 */
[----:B------:R-:W-:Y:S01]  /*3ff0*/  @P3 LOP3.LUT R10, R29, 0xffff, RZ, 0xc0, !PT ;  /* 0x0000ffff1d0a3812 */ /* 0x000fe200078ec0ff */
[----:B------:R-:W-:Y:S06]  /*4000*/  @!P0 BRA `(.L_x_65) ;  /* 0x0000000000a48947 */ /* 0x000fec0003800000 */
[----:B-12---:R-:W-:Y:S01]  /*4010*/  IMAD.HI.U32 R0, R16, R7, RZ ;  /* 0x0000000710007227 */ /* 0x006fe200078e00ff */
[----:B------:R-:W-:Y:S02]  /*4020*/  ISETP.NE.AND P0, PT, R6, 0x1, PT ;  /* 0x000000010600780c */ /* 0x000fe40003f05270 */
[----:B------:R-:W-:Y:S01]  /*4030*/  ISETP.NE.AND P2, PT, R40, 0x1, PT ;  /* 0x000000012800780c */ /* 0x000fe20003f45270 */
[----:B------:R-:W-:Y:S01]  /*4040*/  IMAD.HI.U32 R9, R19, R22, RZ ;  /* 0x0000001613097227 */ /* 0x000fe200078e00ff */
[----:B------:R-:W-:Y:S02]  /*4050*/  SHF.R.U32.HI R0, RZ, R15, R0 ;  /* 0x0000000fff007219 */ /* 0x000fe40000011600 */
[----:B------:R-:W-:Y:S01]  /*4060*/  ISETP.NE.AND P4, PT, R3, 0x1, PT ;  /* 0x000000010300780c */ /* 0x000fe20003f85270 */
[----:B------:R-:W-:Y:S01]  /*4070*/  IMAD.HI.U32 R13, R10, R7, RZ ;  /* 0x000000070a0d7227 */ /* 0x000fe200078e00ff */
[----:B------:R-:W-:Y:S02]  /*4080*/  SHF.R.U32.HI R9, RZ, R23, R9 ;  /* 0x00000017ff097219 */ /* 0x000fe40000011609 */
[----:B------:R-:W-:Y:S01]  /*4090*/  SEL R0, R16, R0, !P0 ;  /* 0x0000000010007207 */ /* 0x000fe20004000000 */
[----:B------:R-:W-:Y:S01]  /*40a0*/  IMAD.HI.U32 R12, R11, R22, RZ ;  /* 0x000000160b0c7227 */ /* 0x000fe200078e00ff */
[----:B------:R-:W-:Y:S03]  /*40b0*/  SEL R9, R19, R9, !P4 ;  /* 0x0000000913097207 */ /* 0x000fe60006000000 */
[-C--:B------:R-:W-:Y:S01]  /*40c0*/  IMAD.HI.U32 R8, R0, R4.reuse, RZ ;  /* 0x0000000400087227 */ /* 0x080fe200078e00ff */
[----:B------:R-:W-:Y:S03]  /*40d0*/  SHF.R.U32.HI R12, RZ, R23, R12 ;  /* 0x00000017ff0c7219 */ /* 0x000fe6000001160c */
[----:B------:R-:W-:Y:S01]  /*40e0*/  IMAD.HI.U32 R2, R9, R4, RZ ;  /* 0x0000000409027227 */ /* 0x000fe200078e00ff */
[----:B------:R-:W-:Y:S02]  /*40f0*/  @P2 SHF.R.U32.HI R0, RZ, R5, R8 ;  /* 0x00000005ff002219 */ /* 0x000fe40000011608 */
[----:B------:R-:W-:Y:S02]  /*4100*/  SHF.R.U32.HI R8, RZ, R15, R13 ;  /* 0x0000000fff087219 */ /* 0x000fe4000001160d */
[----:B------:R-:W-:Y:S01]  /*4110*/  @P2 SHF.R.U32.HI R9, RZ, R5, R2 ;  /* 0x00000005ff092219 */ /* 0x000fe20000011602 */
[----:B------:R-:W-:Y:S01]  /*4120*/  IMAD R0, R40, R0, RZ ;  /* 0x0000000028007224 */ /* 0x000fe200078e02ff */
[----:B------:R-:W-:Y:S02]  /*4130*/  SEL R8, R10, R8, !P0 ;  /* 0x000000080a087207 */ /* 0x000fe40004000000 */
[----:B------:R-:W-:Y:S01]  /*4140*/  SEL R2, R11, R12, !P4 ;  /* 0x0000000c0b027207 */ /* 0x000fe20006000000 */
[----:B------:R-:W-:Y:S01]  /*4150*/  IMAD R12, R40, R9, RZ ;  /* 0x00000009280c7224 */ /* 0x000fe200078e02ff */
[C---:B------:R-:W-:Y:S01]  /*4160*/  ISETP.GE.AND P0, PT, R8.reuse, R0, PT ;  /* 0x000000000800720c */ /* 0x040fe20003f06270 */
[----:B------:R-:W-:Y:S03]  /*4170*/  IMAD.HI.U32 R0, R8, R4, RZ ;  /* 0x0000000408007227 */ /* 0x000fe600078e00ff */
[----:B------:R-:W-:Y:S02]  /*4180*/  ISETP.GE.OR P0, PT, R2, R12, P0 ;  /* 0x0000000c0200720c */ /* 0x000fe40000706670 */
[-C--:B------:R-:W-:Y:S04]  /*4190*/  SHF.R.U32.HI R0, RZ, R5.reuse, R0 ;  /* 0x00000005ff007219 */ /* 0x080fe80000011600 */
[----:B------:R-:W-:Y:S05]  /*41a0*/  SEL R13, R8, R0, !P2 ;  /* 0x00000000080d7207 */ /* 0x000fea0005000000 */
[----:B------:R-:W-:Y:S02]  /*41b0*/  IMAD.MOV R12, RZ, RZ, -R13 ;  /* 0x000000ffff0c7224 */ /* 0x000fe400078e0a0d */
[----:B------:R-:W-:Y:S04]  /*41c0*/  @!P0 IMAD.HI.U32 R0, R2, R4, RZ ;  /* 0x0000000402008227 */ /* 0x000fe800078e00ff */
[----:B------:R-:W-:Y:S01]  /*41d0*/  IMAD R12, R40, R12, R8 ;  /* 0x0000000c280c7224 */ /* 0x000fe200078e0208 */
[----:B------:R-:W-:Y:S04]  /*41e0*/  @!P0 SHF.R.U32.HI R0, RZ, R5, R0 ;  /* 0x00000005ff008219 */ /* 0x000fe80000011600 */
[----:B------:R-:W-:Y:S04]  /*41f0*/  @!P0 SEL R0, R2, R0, !P2 ;  /* 0x0000000002008207 */ /* 0x000fe80005000000 */
[----:B------:R-:W-:Y:S01]  /*4200*/  @!P0 IADD3 R13, PT, PT, R13, -R0, RZ ;  /* 0x800000000d0d8210 */ /* 0x000fe20007ffe0ff */
[----:B------:R-:W-:Y:S01]  /*4210*/  @!P0 IMAD R0, R9, R12, R0 ;  /* 0x0000000c09008224 */ /* 0x000fe200078e0200 */
[----:B------:R-:W-:Y:S01]  /*4220*/  IADD3 R9, PT, PT, -R8, RZ, RZ ;  /* 0x000000ff08097210 */ /* 0x000fe20007ffe1ff */
[--C-:B------:R-:W-:Y:S02]  /*4230*/  IMAD.MOV R12, RZ, RZ, -R2.reuse ;  /* 0x000000ffff0c7224 */ /* 0x100fe400078e0a02 */
[----:B------:R-:W-:Y:S02]  /*4240*/  @!P0 IMAD R8, R13, R40, R2 ;  /* 0x000000280d088224 */ /* 0x000fe400078e0202 */
[----:B------:R-:W-:Y:S02]  /*4250*/  @!P0 IMAD.MOV.U32 R2, RZ, RZ, R0 ;  /* 0x000000ffff028224 */ /* 0x000fe400078e0000 */
[----:B------:R-:W-:Y:S02]  /*4260*/  IMAD R11, R3, R12, R11 ;  /* 0x0000000c030b7224 */ /* 0x000fe400078e020b */
[----:B------:R-:W-:Y:S02]  /*4270*/  IMAD R10, R6, R9, R10 ;  /* 0x00000009060a7224 */ /* 0x000fe400078e020a */
[----:B------:R-:W-:Y:S02]  /*4280*/  IMAD R11, R2, R3, R11 ;  /* 0x00000003020b7224 */ /* 0x000fe400078e020b */
[----:B------:R-:W-:Y:S02]  /*4290*/  IMAD R10, R8, R6, R10 ;  /* 0x00000006080a7224 */ /* 0x000fe400078e020a */
.L_x_65:
[----:B------:R-:W-:Y:S05]  /*42a0*/  BRA.U UP0, `(.L_x_66) ;  /* 0x0000000100107547 */ /* 0x000fea000b800000 */
[----:B--2---:R-:W-:Y:S04]  /*42b0*/  MOV R2, UR15 ;  /* 0x0000000f00027c02 */ /* 0x004fe80008000f00 */
[----:B------:R-:W-:Y:S04]  /*42c0*/  SHF.L.U32 R2, R2, 0x1f, RZ ;  /* 0x0000001f02027819 */ /* 0x000fe800000006ff */
[----:B------:R-:W2:Y:S02]  /*42d0*/  SYNCS.PHASECHK.TRANS64.TRYWAIT P0, [UR7+0xb8], R2 ;  /* 0x0000b802ff0075a7 */ /* 0x000ea40008001107 */
[----:B--2---:R-:W-:Y:S05]  /*42e0*/  @!P0 BRA `(.L_x_67) ;  /* 0x0000003c00688947 */ /* 0x004fea0003800000 */
.L_x_66:
[----:B-1----:R-:W-:Y:S02]  /*42f0*/  ISETP.NE.U32.AND P2, PT, R20, RZ, PT ;  /* 0x000000ff1400720c */ /* 0x002fe40003f45070 */
[----:B------:R-:W-:Y:S02]  /*4300*/  R2UR UR10, R14 ;  /* 0x000000000e0a72ca */ /* 0x000fe400000e0000 */
[C---:B------:R-:W-:Y:S02]  /*4310*/  ISETP.NE.AND.EX P2, PT, R21.reuse, RZ, PT, P2 ;  /* 0x000000ff1500720c */ /* 0x040fe40003f45320 */
[----:B------:R-:W-:Y:S04]  /*4320*/  ISETP.NE.U32.AND P0, PT, R20, RZ, PT ;  /* 0x000000ff1400720c */ /* 0x000fe80003f05070 */
[----:B------:R-:W-:Y:S05]  /*4330*/  ISETP.NE.AND.EX P0, PT, R21, RZ, PT, P0 ;  /* 0x000000ff1500720c */ /* 0x000fea0003f05300 */
[----:B------:R-:W-:Y:S02]  /*4340*/  USHF.L.U32 UR10, UR10, 0x6, URZ ;  /* 0x000000060a0a7899 */ /* 0x000fe400080006ff */
[----:B------:R-:W-:Y:S10]  /*4350*/  @!P2 BRA `(.L_x_68) ;  /* 0x00000000002ca947 */ /* 0x000ff40003800000 */
[----:B------:R-:W-:Y:S01]  /*4360*/  UPLOP3.LUT UP4, UPT, UPT, UPT, UP3, 0x80, 0x8 ;  /* 0x000000000008789c */ /* 0x000fe20003f8f030 */
[----:B------:R-:W-:Y:S05]  /*4370*/  HFMA2 R92, -RZ, RZ, 0, 5.9604644775390625e-08 ;  /* 0x00000001ff5c7431 */ /* 0x000fea00000001ff */
[----:B------:R-:W-:Y:S11]  /*4380*/  PLOP3.LUT P2, PT, PT, PT, UP4, 0x80, 0x8 ;  /* 0x000000000008781c */ /* 0x000ff60003f4f048 */
[----:B------:R-:W-:Y:S02]  /*4390*/  @!UPT UIADD3 URZ, UPT, UPT, URZ, URZ, URZ ;  /* 0x000000fffffff290 */ /* 0x000fe4000fffe0ff */
[----:B------:R-:W1:Y:S01]  /*43a0*/  @P2 LDC.64 R8, c[0x0][0x888] ;  /* 0x00022200ff082b82 */ /* 0x000e620000000a00 */
[----:B--2---:R-:W-:Y:S04]  /*43b0*/  @P2 IMAD R0, R17, R20, RZ ;  /* 0x0000001411002224 */ /* 0x004fe800078e02ff */
[----:B-1----:R-:W-:Y:S01]  /*43c0*/  @P2 IMAD.WIDE R8, R0, 0x4, R8 ;  /* 0x0000000400082825 */ /* 0x002fe200078e0208 */
[----:B------:R-:W-:Y:S04]  /*43d0*/  MOV R0, 0x1 ;  /* 0x0000000100007802 */ /* 0x000fe80000000f00 */
[----:B-----5:R1:W5:Y:S01]  /*43e0*/  @P2 LDG.E R49, desc[UR50][R8.64] ;  /* 0x0000003208312981 */ /* 0x020362000c1e1900 */
[----:B------:R-:W-:Y:S01]  /*43f0*/  @!P2 PRMT R92, R0, 0x7610, R92 ;  /* 0x00007610005ca816 */ /* 0x000fe2000000005c */
[----:B-1----:R-:W3:Y:S06]  /*4400*/  @!P2 LDC R49, c[0x0][0x880] ;  /* 0x00022000ff31ab82 */ /* 0x002eec0000000800 */
.L_x_68:
[----:B---3-5:R-:W-:Y:S01]  /*4410*/  @!P0 FSETP.EQ.AND P4, PT, R49, RZ, PT ;  /* 0x000000ff3100820b */ /* 0x028fe20003f82000 */
[----:B------:R-:W-:Y:S01]  /*4420*/  @!UPT UIADD3 URZ, UPT, UPT, URZ, URZ, URZ ;  /* 0x000000fffffff290 */ /* 0x000fe2000fffe0ff */
[----:B------:R-:W-:Y:S11]  /*4430*/  @!P0 BRA `(.L_x_69) ;  /* 0x0000000000148947 */ /* 0x000ff60003800000 */
[----:B------:R-:W-:Y:S02]  /*4440*/  LOP3.LUT P0, RZ, R92, 0xff, RZ, 0xc0, !PT ;  /* 0x000000ff5cff7812 */ /* 0x000fe4000780c0ff */
[----:B------:R-:W-:Y:S04]  /*4450*/  PLOP3.LUT P4, PT, PT, PT, UP4, 0x80, 0x8 ;  /* 0x000000000008781c */ /* 0x000fe80003f8f048 */
[----:B------:R-:W-:Y:S07]  /*4460*/  PLOP3.LUT P4, PT, P4, PT, PT, 0x8, 0x80 ;  /* 0x000000000080781c */ /* 0x000fee000278e170 */
[----:B------:R-:W-:Y:S11]  /*4470*/  @P0 FSETP.EQ.AND P4, PT, R49, RZ, PT ;  /* 0x000000ff3100020b */ /* 0x000ff60003f82000 */
[----:B------:R-:W-:Y:S02]  /*4480*/  @!UPT UIADD3 URZ, UPT, UPT, URZ, URZ, URZ ;  /* 0x000000fffffff290 */ /* 0x000fe4000fffe0ff */
.L_x_69:
[----:B--2---:R-:W-:Y:S01]  /*4490*/  SHF.L.U32 R0, R35, 0x1f, RZ ;  /* 0x0000001f23007819 */ /* 0x004fe200000006ff */
[----:B------:R-:W-:Y:S01]  /*44a0*/  ULEA UR17, UR18, UR7, 0x3 ;  /* 0x0000000712117291 */ /* 0x000fe2000f8e18ff */
[----:B------:R-:W-:Y:S01]  /*44b0*/  ISETP.NE.AND P0, PT, R26, 0x1, PT ;  /* 0x000000011a00780c */ /* 0x000fe20003f05270 */
[----:B------:R-:W-:Y:S04]  /*44c0*/  IMAD.SHL.U32 R18, R18, 0x80, RZ ;  /* 0x0000008012127824 */ /* 0x000fe800078e00ff */
[C---:B------:R-:W-:Y:S01]  /*44d0*/  IMAD.HI.U32 R9, R18.reuse, R27, RZ ;  /* 0x0000001b12097227 */ /* 0x040fe200078e00ff */
[C---:B------:R-:W-:Y:S02]  /*44e0*/  R2UR UR11, R18.reuse ;  /* 0x00000000120b72ca */ /* 0x040fe400000e0000 */
[----:B------:R-:W1:Y:S02]  /*44f0*/  SYNCS.PHASECHK.TRANS64.TRYWAIT P2, [UR17+0x98], R0 ;  /* 0x00009800ff0075a7 */ /* 0x000e640008041111 */
[----:B------:R-:W-:Y:S04]  /*4500*/  SHF.R.U32.HI R9, RZ, R32, R9 ;  /* 0x00000020ff097219 */ /* 0x000fe80000011609 */
[----:B------:R-:W-:Y:S02]  /*4510*/  SEL R9, R18, R9, !P0 ;  /* 0x0000000912097207 */ /* 0x000fe40004000000 */
[----:B------:R-:W-:Y:S02]  /*4520*/  ELECT P0, URZ, PT ;  /* 0x0000000000ff782f */ /* 0x000fe40003800000 */
[C---:B------:R-:W-:Y:S01]  /*4530*/  R2UR UR8, R9.reuse ;  /* 0x00000000090872ca */ /* 0x040fe200000e0000 */
[C---:B------:R-:W-:Y:S01]  /*4540*/  IMAD.HI.U32 R2, R9.reuse, R24, RZ ;  /* 0x0000001809027227 */ /* 0x040fe200078e00ff */
[----:B------:R-:W-:Y:S02]  /*4550*/  PLOP3.LUT P4, PT, P4, P0, PT, 0xf2, 0x2f ;  /* 0x00000000002f781c */ /* 0x000fe40002781e72 */
[----:B------:R-:W-:Y:S01]  /*4560*/  R2UR UR12, R9 ;  /* 0x00000000090c72ca */ /* 0x000fe200000e0000 */
[----:B------:R-:W-:Y:S01]  /*4570*/  IMAD.MOV R8, RZ, RZ, -R9 ;  /* 0x000000ffff087224 */ /* 0x000fe200078e0a09 */
[----:B------:R-:W-:Y:S04]  /*4580*/  SHF.R.U32.HI R2, RZ, R25, R2 ;  /* 0x00000019ff027219 */ /* 0x000fe80000011602 */
[----:B------:R-:W-:Y:S02]  /*4590*/  R2UR UR13, R2 ;  /* 0x00000000020d72ca */ /* 0x000fe400000e0000 */
[----:B------:R-:W-:Y:S03]  /*45a0*/  R2UR UR9, R8 ;  /* 0x00000000080972ca */ /* 0x000fe600000e0000 */
[----:B------:R-:W-:Y:S05]  /*45b0*/  @!P4 IADD3 R9, P0, PT, R36, 0x580, RZ ;  /* 0x000005802409c810 */ /* 0x000fea0007f1e0ff */
[----:B------:R-:W-:Y:S03]  /*45c0*/  @!P4 IMAD.X R8, RZ, RZ, R37, P0 ;  /* 0x000000ffff08c224 */ /* 0x000fe600000e0625 */
[----:B------:R-:W-:Y:S02]  /*45d0*/  USEL UR13, UR8, UR13, !UP2 ;  /* 0x0000000d080d7287 */ /* 0x000fe4000d000000 */
[----:B------:R-:W-:Y:S04]  /*45e0*/  UIMAD UR11, UR5, UR9, UR11 ;  /* 0x00000009050b72a4 */ /* 0x000fe8000f8e020b */
[----:B------:R-:W-:Y:S05]  /*45f0*/  IMAD R2, RZ, RZ, -UR13 ;  /* 0x8000000dff027e24 */ /* 0x000fea000f8e02ff */
[----:B------:R-:W-:Y:S11]  /*4600*/  R2UR UR8, R2 ;  /* 0x00000000020872ca */ /* 0x000ff600000e0000 */
[----:B------:R-:W-:Y:S02]  /*4610*/  @!UPT UIADD3 URZ, UPT, UPT, URZ, URZ, URZ ;  /* 0x000000fffffff290 */ /* 0x000fe4000fffe0ff */
[----:B------:R-:W-:Y:S01]  /*4620*/  UIMAD UR12, UR4, UR8, UR12 ;  /* 0x00000008040c72a4 */ /* 0x000fe2000f8e020c */
[----:B-1----:R-:W-:Y:S11]  /*4630*/  @!P2 BRA `(.L_x_70) ;  /* 0x0000003800aca947 */ /* 0x002ff60003800000 */
.L_x_146:
[----:B------:R-:W2:Y:S01]  /*4640*/  LDC.64 R12, c[0x0][0xb18] ;  /* 0x0002c600ff0c7b82 */ /* 0x000ea20000000a00 */
[----:B------:R-:W-:Y:S01]  /*4650*/  @!P4 R2UR UR14, R9 ;  /* 0x00000000090ec2ca */ /* 0x000fe200000e0000 */
[----:B------:R-:W-:Y:S01]  /*4660*/  VOTEU.ALL UP1, P4 ;  /* 0x0000000000ff7886 */ /* 0x000fe20002020000 */
[----:B------:R-:W-:Y:S01]  /*4670*/  @!P4 R2UR UR8, R8 ;  /* 0x000000000808c2ca */ /* 0x000fe200000e0000 */
[----:B------:R-:W-:Y:S01]  /*4680*/  UIADD3 UR9, UPT, UPT, UR17, 0x80, URZ ;  /* 0x0000008011097890 */ /* 0x000fe2000fffe0ff */
[----:B-1----:R-:W-:Y:S03]  /*4690*/  @!P4 IMAD.MOV.U32 R0, RZ, RZ, 0x2000 ;  /* 0x00002000ff00c424 */ /* 0x002fe600078e00ff */
[----:B------:R-:W1:Y:S01]  /*46a0*/  @!P1 LDC R2, c[0x0][0xb0c] ;  /* 0x0002c300ff029b82 */ /* 0x000e620000000800 */
[----:B------:R-:W-:Y:S01]  /*46b0*/  @!UP1 UPRMT UR20, URZ, 0x40, URZ ;  /* 0x00000040ff149896 */ /* 0x000fe200080000ff */
[----:B------:R-:W-:Y:S01]  /*46c0*/  @P3 SHF.R.U32.HI R17, RZ, 0x10, R29 ;  /* 0x00000010ff113819 */ /* 0x000fe2000001161d */
[----:B------:R-:W-:Y:S01]  /*46d0*/  VOTEU.ALL UP0, P4 ;  /* 0x0000000000ff7886 */ /* 0x000fe20002000000 */
[----:B------:R-:W-:Y:S02]  /*46e0*/  UIADD3 UR16, UPT, UPT, UR18, 0x1, URZ ;  /* 0x0000000112107890 */ /* 0x000fe4000fffe0ff */
[----:B------:R-:W-:Y:S01]  /*46f0*/  @!UP1 UPRMT UR20, UR20, 0x5410, URZ ;  /* 0x0000541014149896 */ /* 0x000fe200080000ff */
[----:B------:R-:W-:Y:S01]  /*4700*/  IMAD.U32 R8, RZ, RZ, UR14 ;  /* 0x0000000eff087e24 */ /* 0x000fe2000f8e00ff */
[----:B------:R-:W-:Y:S01]  /*4710*/  UISETP.NE.AND UP5, UPT, UR16, 0x3, UPT ;  /* 0x000000031000788c */ /* 0x000fe2000bfa5270 */
[----:B------:R-:W-:Y:S01]  /*4720*/  IMAD.U32 R9, RZ, RZ, UR8 ;  /* 0x00000008ff097e24 */ /* 0x000fe2000f8e00ff */
[----:B------:R-:W-:Y:S02]  /*4730*/  @!UP1 ULEA UR8, UR18, UR7, 0xd ;  /* 0x0000000712089291 */ /* 0x000fe4000f8e68ff */
[----:B------:R-:W-:Y:S01]  /*4740*/  @!P4 R2UR UR22, R8 ;  /* 0x000000000816c2ca */ /* 0x000fe200000e0000 */
[----:B------:R-:W-:Y:S01]  /*4750*/  UPRMT UR19, UR45, 0x654, UR9 ;  /* 0x000006542d137896 */ /* 0x000fe20008000009 */
[----:B------:R-:W-:Y:S01]  /*4760*/  @!P4 R2UR UR23, R9 ;  /* 0x000000000917c2ca */ /* 0x000fe200000e0000 */
[----:B------:R-:W-:Y:S01]  /*4770*/  @!UP1 UIADD3 UR8, UPT, UPT, UR8, 0x200, URZ ;  /* 0x0000020008089890 */ /* 0x000fe2000fffe0ff */
[----:B------:R-:W3:Y:S01]  /*4780*/  LDC.64 R8, c[0x0][0xb10] ;  /* 0x0002c400ff087b82 */ /* 0x000ee20000000a00 */
[----:B------:R-:W-:Y:S02]  /*4790*/  USEL UR18, URZ, 0x1, UP5 ;  /* 0x00000001ff127887 */ /* 0x000fe4000a800000 */
[----:B------:R-:W-:Y:S04]  /*47a0*/  USEL UR16, UR16, URZ, UP5 ;  /* 0x000000ff10107287 */ /* 0x000fe8000a800000 */
[----:B------:R-:W-:Y:S01]  /*47b0*/  ULEA UR14, UR16, UR7, 0x3 ;  /* 0x00000007100e7291 */ /* 0x000fe2000f8e18ff */
[----:B------:R-:W-:Y:S03]  /*47c0*/  LOP3.LUT R35, R35, UR18, RZ, 0x3c, !PT ;  /* 0x0000001223237c12 */ /* 0x000fe6000f8e3cff */
[----:B------:R4:W-:Y:S01]  /*47d0*/  @!UP0 UTMALDG.4D.IM2COL [UR8], [UR22], UR20 ;  /* 0x00000008160083b4 */ /* 0x0009e20008058014 */
[----:B------:R5:W-:Y:S01]  /*47e0*/  @!P4 SYNCS.ARRIVE.TRANS64.RED.A0TR RZ, [UR17+0x80], R0 ;  /* 0x00008000ffffc9a7 */ /* 0x000be20008300411 */
[----:B------:R-:W-:Y:S01]  /*47f0*/  SHF.L.U32 R14, R35, 0x1f, RZ ;  /* 0x0000001f230e7819 */ /* 0x000fe200000006ff */
[C---:B---3--:R-:W-:Y:S01]  /*4800*/  @!P1 IMAD.HI.U32 R8, R11.reuse, R8, RZ ;  /* 0x000000080b089227 */ /* 0x048fe200078e00ff */
[----:B--2---:R-:W-:Y:S02]  /*4810*/  @!P1 ISETP.NE.AND P0, PT, R12, 0x1, PT ;  /* 0x000000010c00980c */ /* 0x004fe40003f05270 */
[----:B-1----:R-:W-:Y:S01]  /*4820*/  @!P1 ISETP.NE.AND P2, PT, R2, 0x1, PT ;  /* 0x000000010200980c */ /* 0x002fe20003f45270 */
[----:B------:R-:W-:Y:S01]  /*4830*/  SYNCS.ARRIVE.TRANS64.RED.A1T0 RZ, [UR19], RZ ;  /* 0x000000ffffff79a7 */ /* 0x000fe20008100413 */
[C---:B------:R-:W-:Y:S01]  /*4840*/  @!P1 IMAD.HI.U32 R13, R10.reuse, R13, RZ ;  /* 0x0000000d0a0d9227 */ /* 0x040fe200078e00ff */
[----:B------:R-:W-:Y:S04]  /*4850*/  @!P1 SHF.R.U32.HI R8, RZ, R9, R8 ;  /* 0x00000009ff089219 */ /* 0x000fe80000011608 */
[----:B------:R-:W-:Y:S01]  /*4860*/  @!P1 SEL R8, R11, R8, !P2 ;  /* 0x000000080b089207 */ /* 0x000fe20005000000 */
[----:B------:R-:W1:Y:S01]  /*4870*/  SYNCS.PHASECHK.TRANS64.TRYWAIT P5, [UR14+0x98], R14 ;  /* 0x0000980eff0075a7 */ /* 0x000e6200080a110e */
[----:B-----5:R-:W2:Y:S02]  /*4880*/  @!P1 LDC R0, c[0x0][0xb20] ;  /* 0x0002c800ff009b82 */ /* 0x020ea40000000800 */
[----:B--2---:R-:W-:Y:S04]  /*4890*/  @!P1 SHF.R.U32.HI R0, RZ, R0, R13 ;  /* 0x00000000ff009219 */ /* 0x004fe8000001160d */
[----:B------:R-:W-:Y:S05]  /*48a0*/  @!P1 SEL R9, R10, R0, !P0 ;  /* 0x000000000a099207 */ /* 0x000fea0004000000 */
[----:B------:R-:W-:Y:S02]  /*48b0*/  @!P1 IMAD.IADD R0, R9, 0x1, -R8 ;  /* 0x0000000109009824 */ /* 0x000fe400078e0a08 */
[----:B------:R-:W-:Y:S02]  /*48c0*/  @!P1 IMAD.IADD R8, R8, 0x1, -R9 ;  /* 0x0000000108089824 */ /* 0x000fe400078e0a09 */
[----:B------:R-:W-:Y:S02]  /*48d0*/  @!P1 IMAD R11, R0, R2, R11 ;  /* 0x00000002000b9224 */ /* 0x000fe400078e020b */
[----:B------:R-:W-:Y:S01]  /*48e0*/  @!P1 IMAD R10, R8, R12, R10 ;  /* 0x0000000c080a9224 */ /* 0x000fe200078e020a */
[----:B-1--4-:R-:W-:Y:S06]  /*48f0*/  @!P5 BRA `(.L_x_71) ;  /* 0x000000380014d947 */ /* 0x012fec0003800000 */
.L_x_148:
[----:B------:R-:W-:Y:S01]  /*4900*/  @!P4 IADD3 R2, P0, PT, R36, 0x580, RZ ;  /* 0x000005802402c810 */ /* 0x000fe20007f1e0ff */
[----:B------:R-:W-:Y:S01]  /*4910*/  VOTEU.ALL UP1, P4 ;  /* 0x0000000000ff7886 */ /* 0x000fe20002020000 */
[----:B------:R-:W-:Y:S01]  /*4920*/  UIADD3 UR17, UPT, UPT, UR16, 0x1, URZ ;  /* 0x0000000110117890 */ /* 0x000fe2000fffe0ff */
[----:B------:R-:W-:Y:S01]  /*4930*/  LOP3.LUT R34, R34, 0x1, RZ, 0x3c, !PT ;  /* 0x0000000122227812 */ /* 0x000fe200078e3cff */
[----:B------:R-:W-:Y:S01]  /*4940*/  VOTEU.ALL UP0, P4 ;  /* 0x0000000000ff7886 */ /* 0x000fe20002000000 */
[----:B-1----:R-:W-:Y:S01]  /*4950*/  @!P4 IMAD.X R0, RZ, RZ, R37, P0 ;  /* 0x000000ffff00c224 */ /* 0x002fe200000e0625 */
[----:B------:R-:W-:Y:S01]  /*4960*/  @!P4 R2UR UR9, R2 ;  /* 0x000000000209c2ca */ /* 0x000fe200000e0000 */
[----:B------:R-:W-:Y:S01]  /*4970*/  @!UP1 UIADD3 UR10, UPT, UPT, UR10, 0x20, URZ ;  /* 0x000000200a0a9890 */ /* 0x000fe2000fffe0ff */
[----:B------:R-:W-:Y:S01]  /*4980*/  IMAD.IADD R14, R10, 0x1, R90 ;  /* 0x000000010a0e7824 */ /* 0x000fe200078e025a */
[----:B------:R-:W-:Y:S01]  /*4990*/  UISETP.NE.AND UP5, UPT, UR17, 0x3, UPT ;  /* 0x000000031100788c */ /* 0x000fe2000bfa5270 */
[----:B------:R-:W-:Y:S01]  /*49a0*/  @!P4 R2UR UR8, R0 ;  /* 0x000000000008c2ca */ /* 0x000fe200000e0000 */
[----:B------:R-:W-:Y:S04]  /*49b0*/  IMAD.IADD R18, R11, 0x1, R91 ;  /* 0x000000010b127824 */ /* 0x000fe800078e025b */
[----:B------:R-:W-:Y:S04]  /*49c0*/  PLOP3.LUT P0, PT, PT, PT, UP5, 0x80, 0x8 ;  /* 0x000000000008781c */ /* 0x000fe80003f0f058 */
[----:B------:R-:W-:Y:S01]  /*49d0*/  IMAD.U32 R8, RZ, RZ, UR9 ;  /* 0x00000009ff087e24 */ /* 0x000fe2000f8e00ff */
[----:B------:R-:W-:Y:S01]  /*49e0*/  UIADD3 UR9, UPT, UPT, UR14, 0x80, URZ ;  /* 0x000000800e097890 */ /* 0x000fe2000fffe0ff */
[----:B------:R-:W-:Y:S02]  /*49f0*/  SEL R0, RZ, 0x1, P0 ;  /* 0x00000001ff007807 */ /* 0x000fe40000000000 */
[----:B------:R-:W-:Y:S01]  /*4a00*/  IMAD.U32 R9, RZ, RZ, UR8 ;  /* 0x00000008ff097e24 */ /* 0x000fe2000f8e00ff */
[----:B------:R-:W-:Y:S01]  /*4a10*/  @!UP1 ULEA UR8, UR16, UR7, 0xd ;  /* 0x0000000710089291 */ /* 0x000fe2000f8e68ff */
[----:B------:R-:W-:Y:S01]  /*4a20*/  @!P4 R2UR UR20, R8 ;  /* 0x000000000814c2ca */ /* 0x000fe200000e0000 */
[----:B------:R-:W-:Y:S01]  /*4a30*/  @!UP1 UPRMT UR16, URZ, 0x40, URZ ;  /* 0x00000040ff109896 */ /* 0x000fe200080000ff */
[----:B------:R-:W-:Y:S01]  /*4a40*/  LOP3.LUT R35, R35, R0, RZ, 0x3c, !PT ;  /* 0x0000000023237212 */ /* 0x000fe200078e3cff */
[----:B------:R-:W-:Y:S01]  /*4a50*/  @!UP1 UIADD3 UR8, UPT, UPT, UR8, 0x200, URZ ;  /* 0x0000020008089890 */ /* 0x000fe2000fffe0ff */
[----:B------:R-:W-:Y:S01]  /*4a60*/  @!P4 R2UR UR21, R9 ;  /* 0x000000000915c2ca */ /* 0x000fe200000e0000 */
[----:B------:R-:W-:Y:S02]  /*4a70*/  @!UP1 UPRMT UR19, UR16, 0x5410, URZ ;  /* 0x0000541010139896 */ /* 0x000fe400080000ff */
[----:B------:R-:W-:Y:S10]  /*4a80*/  UPRMT UR18, UR45, 0x654, UR9 ;  /* 0x000006542d127896 */ /* 0x000ff40008000009 */
[----:B------:R2:W-:Y:S01]  /*4a90*/  @!UP0 UTMALDG.4D.IM2COL [UR8], [UR20], UR19 ;  /* 0x00000008140083b4 */ /* 0x0005e20008058013 */
[----:B------:R2:W-:Y:S01]  /*4aa0*/  @!P4 SYNCS.ARRIVE.TRANS64.RED.A0TR RZ, [UR14+0x80], R33 ;  /* 0x00008021ffffc9a7 */ /* 0x0005e2000830040e */
[----:B------:R-:W-:Y:S01]  /*4ab0*/  UPLOP3.LUT UP0, UPT, UPT, UPT, UPT, 0x80, 0x8 ;  /* 0x000000000008789c */ /* 0x000fe20003f0f070 */
[----:B------:R-:W-:Y:S01]  /*4ac0*/  SYNCS.ARRIVE.TRANS64.RED.A1T0 RZ, [UR18], RZ ;  /* 0x000000ffffff79a7 */ /* 0x000fe20008100412 */
[----:B------:R-:W-:Y:S01]  /*4ad0*/  USEL UR18, UR17, URZ, UP5 ;  /* 0x000000ff11127287 */ /* 0x000fe2000a800000 */
[----:B------:R-:W-:Y:S11]  /*4ae0*/  @P3 BRA `(.L_x_72) ;  /* 0xfffffff400043947 */ /* 0x000ff6000383ffff */
[----:B------:R-:W-:Y:S01]  /*4af0*/  UIADD3 UR7, UPT, UPT, UR7, 0x98, URZ ;  /* 0x0000009807077890 */ /* 0x000fe2000fffe0ff */
[----:B------:R-:W-:-:S03]  /*4b00*/  SHF.L.U32 R2, R35, 0x1f, RZ ;  /* 0x0000001f23027819 */ /* 0x000fc600000006ff */
[----:B------:R-:W-:-:S09]  /*4b10*/  ULEA UR4, UR18, UR7, 0x3 ;  /* 0x0000000712047291 */ /* 0x000fd2000f8e18ff */
[----:B------:R-:W1:Y:S02]  /*4b20*/  SYNCS.PHASECHK.TRANS64.TRYWAIT P0, [UR4], R2 ;  /* 0x00000002ff0075a7 */ /* 0x000e640008001104 */
[----:B-1----:R-:W-:Y:S05]  /*4b30*/  @!P0 BRA `(.L_x_73) ;  /* 0x00000034009c8947 */ /* 0x002fea0003800000 */
.L_x_150:
[----:B------:R-:W-:-:S04]  /*4b40*/  UIADD3 UR4, UPT, UPT, UR18, 0x1, URZ ;  /* 0x0000000112047890 */ /* 0x000fc8000fffe0ff */
[----:B------:R-:W-:-:S04]  /*4b50*/  UISETP.NE.AND UP0, UPT, UR4, 0x3, UPT ;  /* 0x000000030400788c */ /* 0x000fc8000bf05270 */
[----:B------:R-:W-:Y:S02]  /*4b60*/  USEL UR4, UR4, URZ, UP0 ;  /* 0x000000ff04047287 */ /* 0x000fe40008000000 */
[----:B------:R-:W-:-:S04]  /*4b70*/  PLOP3.LUT P0, PT, PT, PT, UP0, 0x80, 0x8 ;  /* 0x000000000008781c */ /* 0x000fc80003f0f008 */
[----:B-1----:R-:W-:Y:S01]  /*4b80*/  SEL R2, RZ, 0x1, P0 ;  /* 0x00000001ff027807 */ /* 0x002fe20000000000 */
[----:B------:R-:W-:-:S03]  /*4b90*/  IMAD.U32 R0, RZ, RZ, UR4 ;  /* 0x00000004ff007e24 */ /* 0x000fc6000f8e00ff */
[----:B------:R-:W-:Y:S01]  /*4ba0*/  LOP3.LUT R35, R35, R2, RZ, 0x3c, !PT ;  /* 0x0000000223237212 */ /* 0x000fe200078e3cff */
[C---:B------:R-:W-:Y:S01]  /*4bb0*/  VIADD R4, R0.reuse, 0x1 ;  /* 0x0000000100047836 */ /* 0x040fe20000000000 */
[----:B------:R-:W-:Y:S02]  /*4bc0*/  LEA R2, R0, UR7, 0x3 ;  /* 0x0000000700027c11 */ /* 0x000fe4000f8e18ff */
[----:B------:R-:W-:Y:S02]  /*4bd0*/  SHF.L.U32 R3, R35, 0x1f, RZ ;  /* 0x0000001f23037819 */ /* 0x000fe400000006ff */
[----:B------:R-:W-:Y:S02]  /*4be0*/  ISETP.NE.AND P0, PT, R4, 0x3, PT ;  /* 0x000000030400780c */ /* 0x000fe40003f05270 */
[----:B------:R-:W1:Y:S02]  /*4bf0*/  SYNCS.PHASECHK.TRANS64.TRYWAIT P1, [R2+URZ], R3 ;  /* 0x00000003020075a7 */ /* 0x000e6400080211ff */
[----:B------:R-:W-:-:S02]  /*4c00*/  SEL R0, RZ, 0x1, P0 ;  /* 0x00000001ff007807 */ /* 0x000fc40000000000 */
[----:B------:R-:W-:Y:S02]  /*4c10*/  SEL R4, R4, RZ, P0 ;  /* 0x000000ff04047207 */ /* 0x000fe40000000000 */
[----:B------:R-:W-:Y:S01]  /*4c20*/  LOP3.LUT R0, R35, R0, RZ, 0x3c, !PT ;  /* 0x0000000023007212 */ /* 0x000fe200078e3cff */
[----:B-1----:R-:W-:Y:S06]  /*4c30*/  @!P1 BRA `(.L_x_74) ;  /* 0x0000003400749947 */ /* 0x002fec0003800000 */
.L_x_151:
[----:B------:R-:W-:Y:S02]  /*4c40*/  LEA R4, R4, UR7, 0x3 ;  /* 0x0000000704047c11 */ /* 0x000fe4000f8e18ff */
[----:B------:R-:W-:-:S07]  /*4c50*/  SHF.L.U32 R0, R0, 0x1f, RZ ;  /* 0x0000001f00007819 */ /* 0x000fce00000006ff */
.L_x_75:
[----:B---3--:R3:W4:Y:S02]  /*4c60*/  SYNCS.PHASECHK.TRANS64.TRYWAIT P0, [R4+URZ], R0 ;  /* 0x00000000040075a7 */ /* 0x00872400080011ff */
[----:B----4-:R-:W-:Y:S05]  /*4c70*/  @!P0 NANOSLEEP.SYNCS 0x989680 ;  /* 0x009896800000895d */ /* 0x010fea0003900000 */
[----:B------:R-:W4:Y:S02]  /*4c80*/  @!P0 SYNCS.PHASECHK.TRANS64 P0, [R4+URZ], R0 ;  /* 0x00000000040085a7 */ /* 0x000f2400080010ff */
[----:B--2-4-:R-:W-:Y:S05]  /*4c90*/  @P0 EXIT ;  /* 0x000000000000094d */ /* 0x014fea0003800000 */
[----:B------:R-:W-:Y:S05]  /*4ca0*/  BRA `(.L_x_75) ;  /* 0xfffffffc00ec7947 */ /* 0x000fea000383ffff */
.L_x_63:
[----:B------:R-:W-:-:S06]  /*4cb0*/  UISETP.GE.AND UP0, UPT, UR6, 0x4, UPT ;  /* 0x000000040600788c */ /* 0x000fcc000bf06270 */
[----:B------:R-:W-:-:S13]  /*4cc0*/  PLOP3.LUT P0, PT, PT, PT, UP0, 0x80, 0x8 ;  /* 0x000000000008781c */ /* 0x000fda0003f0f008 */
[----:B------:R-:W-:Y:S05]  /*4cd0*/  @!P0 EXIT ;  /* 0x000000000000894d */ /* 0x000fea0003800000 */
[----:B------:R-:W-:Y:S01]  /*4ce0*/  BAR.SYNC.DEFER_BLOCKING 0x6, 0xa0 ;  /* 0x0182800000007b1d */ /* 0x000fe20000010000 */
[C---:B------:R-:W-:Y:S01]  /*4cf0*/  IMAD.SHL.U32 R0, R102.reuse, 0x20, RZ ;  /* 0x0000002066007824 */ /* 0x040fe200078e00ff */
[C---:B------:R-:W-:Y:S01]  /*4d00*/  LOP3.LUT R103, R102.reuse, 0x2, RZ, 0xc0, !PT ;  /* 0x0000000266677812 */ /* 0x040fe200078ec0ff */
[C---:B------:R-:W-:Y:S01]  /*4d10*/  IMAD.SHL.U32 R106, R102.reuse, 0x4, RZ ;  /* 0x00000004666a7824 */ /* 0x040fe200078e00ff */
[C---:B------:R-:W-:Y:S01]  /*4d20*/  LOP3.LUT R99, R102.reuse, 0x60, RZ, 0xc0, !PT ;  /* 0x0000006066637812 */ /* 0x040fe200078ec0ff */
[----:B------:R-:W-:Y:S01]  /*4d30*/  IMAD.U32 R46, R102, 0x10000, RZ ;  /* 0x00010000662e7824 */ /* 0x000fe200078e00ff */
[----:B------:R-:W-:Y:S02]  /*4d40*/  UMOV UR52, 0x400 ;  /* 0x0000040000347882 */ /* 0x000fe40000000000 */
[----:B------:R-:W1:Y:S01]  /*4d50*/  LDC R95, c[0x0][0x370] ;  /* 0x0000dc00ff5f7b82 */ /* 0x000e620000000800 */
[----:B------:R-:W-:Y:S01]  /*4d60*/  ULEA UR52, UR45, UR52, 0x18 ;  /* 0x000000342d347291 */ /* 0x000fe2000f8ec0ff */
[----:B------:R-:W-:Y:S01]  /*4d70*/  LOP3.LUT R4, R0, 0xc0, RZ, 0xc0, !PT ;  /* 0x000000c000047812 */ /* 0x000fe200078ec0ff */
[----:B------:R-:W-:Y:S01]  /*4d80*/  IMAD.MOV.U32 R98, RZ, RZ, 0x1 ;  /* 0x00000001ff627424 */ /* 0x000fe200078e00ff */
[----:B------:R-:W-:Y:S01]  /*4d90*/  LOP3.LUT R102, R102, 0x4, RZ, 0xc0, !PT ;  /* 0x0000000466667812 */ /* 0x000fe200078ec0ff */
[----:B------:R-:W-:Y:S01]  /*4da0*/  UIADD3 UR55, UPT, UPT, UR52, 0x200, URZ ;  /* 0x0000020034377890 */ /* 0x000fe2000fffe0ff */
[----:B------:R-:W-:Y:S01]  /*4db0*/  LOP3.LUT R106, R4, 0x18, R106, 0xf8, !PT ;  /* 0x00000018046a7812 */ /* 0x000fe200078ef86a */
[----:B------:R-:W-:Y:S01]  /*4dc0*/  IMAD.MOV.U32 R45, RZ, RZ, RZ ;  /* 0x000000ffff2d7224 */ /* 0x000fe200078e00ff */
[----:B------:R-:W2:Y:S01]  /*4dd0*/  LDC R42, c[0x0][0xb0c] ;  /* 0x0002c300ff2a7b82 */ /* 0x000ea20000000800 */
[----:B------:R-:W-:-:S02]  /*4de0*/  IADD3 R105, PT, PT, -R102, 0x2, RZ ;  /* 0x0000000266697810 */ /* 0x000fc40007ffe1ff */
[----:B------:R-:W-:Y:S02]  /*4df0*/  CS2R R96, SRZ ;  /* 0x0000000000607805 */ /* 0x000fe4000001ff00 */
[----:B------:R-:W-:Y:S01]  /*4e00*/  LOP3.LUT R106, R106, 0xf20, R0, 0xf8, !PT ;  /* 0x00000f206a6a7812 */ /* 0x000fe200078ef800 */
[----:B------:R-:W-:Y:S01]  /*4e10*/  IMAD.MOV.U32 R64, RZ, RZ, RZ ;  /* 0x000000ffff407224 */ /* 0x000fe200078e00ff */
[----:B------:R-:W-:Y:S01]  /*4e20*/  LOP3.LUT R46, R46, 0x600000, RZ, 0xc0, !PT ;  /* 0x006000002e2e7812 */ /* 0x000fe200078ec0ff */
[----:B------:R-:W-:Y:S01]  /*4e30*/  IMAD.MOV R103, RZ, RZ, -R103 ;  /* 0x000000ffff677224 */ /* 0x000fe200078e0a67 */
[----:B------:R-:W-:Y:S01]  /*4e40*/  LEA R106, R106, UR55, 0x1 ;  /* 0x000000376a6a7c11 */ /* 0x000fe2000f8e08ff */
[----:B------:R-:W4:Y:S01]  /*4e50*/  LDC R93, c[0x0][0xb20] ;  /* 0x0002c800ff5d7b82 */ /* 0x000f220000000800 */
[----:B------:R-:W3:Y:S01]  /*4e60*/  LDS R2, [UR52+0x110] ;  /* 0x00011034ff027984 */ /* 0x000ee20008000800 */
[----:B------:R-:W-:Y:S01]  /*4e70*/  IMAD.MOV R102, RZ, RZ, -R102 ;  /* 0x000000ffff667224 */ /* 0x000fe200078e0a66 */
[----:B------:R-:W1:Y:S01]  /*4e80*/  LDCU.64 UR56, c[0x0][0x348] ;  /* 0x00006900ff3877ac */ /* 0x000e620008000a00 */
[----:B------:R-:W-:Y:S01]  /*4e90*/  IMAD.SHL.U32 R105, R105, 0x10, RZ ;  /* 0x0000001069697824 */ /* 0x000fe200078e00ff */
[----:B------:R-:W1:Y:S03]  /*4ea0*/  LDCU.64 UR36, c[0x0][0x888] ;  /* 0x00011100ff2477ac */ /* 0x000e660008000a00 */
[----:B------:R-:W1:Y:S01]  /*4eb0*/  LDC R41, c[0x0][0xb30] ;  /* 0x0002cc00ff297b82 */ /* 0x000e620000000800 */
[----:B------:R-:W1:Y:S01]  /*4ec0*/  LDCU.64 UR46, c[0x0][0x8b0] ;  /* 0x00011600ff2e77ac */ /* 0x000e620008000a00 */
[----:B------:R-:W1:Y:S06]  /*4ed0*/  LDCU.64 UR38, c[0x0][0x8a8] ;  /* 0x00011500ff2677ac */ /* 0x000e6c0008000a00 */
[----:B------:R-:W1:Y:S01]  /*4ee0*/  LDC.64 R84, c[0x0][0xb10] ;  /* 0x0002c400ff547b82 */ /* 0x000e620000000a00 */
[----:B------:R-:W1:Y:S01]  /*4ef0*/  LDCU.64 UR48, c[0x0][0xa90] ;  /* 0x00015200ff3077ac */ /* 0x000e620008000a00 */
[----:B------:R-:W-:-:S06]  /*4f00*/  UMOV UR54, URZ ;  /* 0x000000ff00367c82 */ /* 0x000fcc0008000000 */
[----:B------:R-:W1:Y:S01]  /*4f10*/  LDC.64 R38, c[0x0][0xb18] ;  /* 0x0002c600ff267b82 */ /* 0x000e620000000a00 */
[----:B------:R-:W-:-:S07]  /*4f20*/  UMOV UR53, URZ ;  /* 0x000000ff00357c82 */ /* 0x000fce0008000000 */
[----:B------:R-:W1:Y:S08]  /*4f30*/  LDC.64 R80, c[0x0][0x888] ;  /* 0x00022200ff507b82 */ /* 0x000e700000000a00 */
[----:B------:R-:W1:Y:S01]  /*4f40*/  LDC.64 R36, c[0x0][0xb28] ;  /* 0x0002ca00ff247b82 */ /* 0x000e620000000a00 */
[C---:B---3--:R-:W-:Y:S01]  /*4f50*/  VIADD R3, R2.reuse, 0x40 ;  /* 0x0000004002037836 */ /* 0x048fe20000000000 */
[----:B------:R-:W-:-:S04]  /*4f60*/  LOP3.LUT R2, R2, 0xffff, RZ, 0xc0, !PT ;  /* 0x0000ffff02027812 */ /* 0x000fc800078ec0ff */
[----:B------:R-:W-:Y:S02]  /*4f70*/  LOP3.LUT R3, R3, 0xffff, RZ, 0xc0, !PT ;  /* 0x0000ffff03037812 */ /* 0x000fe400078ec0ff */
[----:B------:R-:W3:Y:S03]  /*4f80*/  LDC.64 R82, c[0x0][0x890] ;  /* 0x00022400ff527b82 */ /* 0x000ee60000000a00 */
[----:B------:R1:W-:Y:S05]  /*4f90*/  STL.64 [R1], R2 ;  /* 0x0000000201007387 */ /* 0x0003ea0000100a00 */
[----:B------:R-:W1:Y:S08]  /*4fa0*/  LDC.64 R88, c[0x0][0xa80] ;  /* 0x0002a000ff587b82 */ /* 0x000e700000000a00 */
[----:B------:R-:W1:Y:S08]  /*4fb0*/  LDC.64 R86, c[0x0][0xa88] ;  /* 0x0002a200ff567b82 */ /* 0x000e700000000a00 */
[----:B--2-4-:R-:W1:Y:S02]  /*4fc0*/  LDC R94, c[0x0][0x374] ;  /* 0x0000dd00ff5e7b82 */ /* 0x014e640000000800 */
.L_x_106:
[----:B-1----:R-:W-:Y:S04]  /*4fd0*/  SHF.L.U32 R2, R96, 0x1f, RZ ;  /* 0x0000001f60027819 */ /* 0x002fe800000006ff */
[----:B------:R-:W1:Y:S02]  /*4fe0*/  SYNCS.PHASECHK.TRANS64.TRYWAIT P0, [UR52+0xc0], R2 ;  /* 0x0000c002ff0075a7 */ /* 0x000e640008001134 */
[----:B-1----:R-:W-:Y:S05]  /*4ff0*/  @!P0 BRA `(.L_x_76) ;  /* 0x0000003000988947 */ /* 0x002fea0003800000 */
.L_x_153:
[----:B------:R-:W2:Y:S01]  /*5000*/  LDC.64 R10, c[0x0][0xb10] ;  /* 0x0002c400ff0a7b82 */ /* 0x000ea20000000a00 */
[----:B------:R-:W4:Y:S01]  /*5010*/  LDS.128 R20, [UR52+0x100] ;  /* 0x00010034ff147984 */ /* 0x000f220008000c00 */
[----:B------:R-:W-:Y:S01]  /*5020*/  UIADD3 UR4, UPT, UPT, UR52, 0xc8, URZ ;  /* 0x000000c834047890 */ /* 0x000fe2000fffe0ff */
[----:B-1----:R-:W-:Y:S01]  /*5030*/  IMAD R0, R45, 0x4, R1 ;  /* 0x000000042d007824 */ /* 0x002fe200078e0201 */
[----:B------:R-:W-:Y:S04]  /*5040*/  ISETP.NE.AND P1, PT, R41, 0x1, PT ;  /* 0x000000012900780c */ /* 0x000fe80003f25270 */
[----:B------:R-:W1:Y:S01]  /*5050*/  LDC.64 R8, c[0x0][0xb18] ;  /* 0x0002c600ff087b82 */ /* 0x000e620000000a00 */
[----:B------:R-:W-:Y:S01]  /*5060*/  UPRMT UR4, URZ, 0x654, UR4 ;  /* 0x00000654ff047896 */ /* 0x000fe20008000004 */
[----:B------:R-:W-:Y:S01]  /*5070*/  ISETP.GE.AND P0, PT, R40, 0x1, PT ;  /* 0x000000012800780c */ /* 0x000fe20003f06270 */
[----:B------:R-:W-:Y:S01]  /*5080*/  @!PT LDS RZ, [RZ] ;  /* 0x00000000fffff984 */ /* 0x000fe20000000800 */
[----:B------:R-:W-:Y:S01]  /*5090*/  @!PT LDS RZ, [RZ] ;  /* 0x00000000fffff984 */ /* 0x000fe20000000800 */
[----:B------:R-:W-:Y:S01]  /*50a0*/  @!PT LDS RZ, [RZ] ;  /* 0x00000000fffff984 */ /* 0x000fe20000000800 */
[----:B------:R-:W-:Y:S01]  /*50b0*/  @!PT LDS RZ, [RZ] ;  /* 0x00000000fffff984 */ /* 0x000fe20000000800 */
[----:B------:R3:W-:Y:S06]  /*50c0*/  MEMBAR.ALL.CTA ;  /* 0x0000000000007992 */ /* 0x0007ec0000008000 */
[----:B---3--:R-:W3:Y:S01]  /*50d0*/  FENCE.VIEW.ASYNC.S ;  /* 0x00000000000073c6 */ /* 0x008ee20000000000 */
[----:B------:R-:W1:Y:S08]  /*50e0*/  @!P1 LDC R12, c[0x0][0xb20] ;  /* 0x0002c800ff0c9b82 */ /* 0x000e700000000800 */
[----:B------:R-:W1:Y:S01]  /*50f0*/  @!P1 LDC R7, c[0x0][0xb0c] ;  /* 0x0002c300ff079b82 */ /* 0x000e620000000800 */
[----:B---3--:R-:W-:Y:S01]  /*5100*/  SYNCS.ARRIVE.TRANS64.RED.A1T0 RZ, [UR4], RZ ;  /* 0x000000ffffff79a7 */ /* 0x008fe20008100404 */
[----:B------:R3:W5:Y:S01]  /*5110*/  LDL R16, [R0] ;  /* 0x0000000000107983 */ /* 0x0007620000100800 */
[----:B----4-:R-:W-:Y:S04]  /*5120*/  LOP3.LUT P4, RZ, R22, 0x1, RZ, 0xc0, !PT ;  /* 0x0000000116ff7812 */ /* 0x010fe8000788c0ff */
[----:B------:R-:W-:Y:S09]  /*5130*/  P2R R107, PR, RZ, 0x10 ;  /* 0x00000010ff6b7803 */ /* 0x000ff20000000000 */
[----:B------:R-:W-:Y:S02]  /*5140*/  @P4 MOV R44, R20 ;  /* 0x00000014002c4202 */ /* 0x000fe40000000f00 */
[----:B------:R-:W-:Y:S01]  /*5150*/  @P4 LOP3.LUT R43, R21, 0xffff, RZ, 0xc0, !PT ;  /* 0x0000ffff152b4812 */ /* 0x000fe200078ec0ff */
[----:B--23--:R-:W-:Y:S06]  /*5160*/  @!P0 BRA `(.L_x_77) ;  /* 0x0000000000a48947 */ /* 0x00cfec0003800000 */
[----:B------:R-:W-:Y:S01]  /*5170*/  IMAD.HI.U32 R0, R94, R39, RZ ;  /* 0x000000275e007227 */ /* 0x000fe200078e00ff */
[----:B------:R-:W-:Y:S02]  /*5180*/  ISETP.NE.AND P0, PT, R38, 0x1, PT ;  /* 0x000000012600780c */ /* 0x000fe40003f05270 */
[----:B------:R-:W-:Y:S01]  /*5190*/  ISETP.NE.AND P2, PT, R40, 0x1, PT ;  /* 0x000000012800780c */ /* 0x000fe20003f45270 */
[----:B------:R-:W-:Y:S01]  /*51a0*/  IMAD.HI.U32 R4, R95, R84, RZ ;  /* 0x000000545f047227 */ /* 0x000fe200078e00ff */
[----:B------:R-:W-:Y:S02]  /*51b0*/  SHF.R.U32.HI R0, RZ, R93, R0 ;  /* 0x0000005dff007219 */ /* 0x000fe40000011600 */
[----:B------:R-:W-:Y:S01]  /*51c0*/  ISETP.NE.AND P3, PT, R42, 0x1, PT ;  /* 0x000000012a00780c */ /* 0x000fe20003f65270 */
[----:B------:R-:W-:Y:S01]  /*51d0*/  IMAD.HI.U32 R6, R43, R39, RZ ;  /* 0x000000272b067227 */ /* 0x000fe200078e00ff */
[-C--:B------:R-:W-:Y:S02]  /*51e0*/  SHF.R.U32.HI R4, RZ, R85.reuse, R4 ;  /* 0x00000055ff047219 */ /* 0x080fe40000011604 */
        /* <DEDUP_REMOVED lines=14> */
[C---:B------:R-:W-:Y:S03]  /*52d0*/  IMAD.HI.U32 R0, R3.reuse, R36, RZ ;  /* 0x0000002403007227 */ /* 0x040fe600078e00ff */
[C---:B------:R-:W-:Y:S02]  /*52e0*/  ISETP.GE.OR P0, PT, R2.reuse, R5, P0 ;  /* 0x000000050200720c */ /* 0x040fe40000706670 */
[----:B------:R-:W-:Y:S04]  /*52f0*/  SHF.R.U32.HI R0, RZ, R37, R0 ;  /* 0x00000025ff007219 */ /* 0x000fe80000011600 */
[C---:B------:R-:W-:Y:S05]  /*5300*/  SEL R6, R3.reuse, R0, !P2 ;  /* 0x0000000003067207 */ /* 0x040fea0005000000 */
        /* <DEDUP_REMOVED lines=14> */
[----:B------:R-:W-:Y:S07]  /*53f0*/  IMAD R43, R3, R38, R43 ;  /* 0x00000026032b7224 */ /* 0x000fee00078e022b */
.L_x_77:
[----:B-1----:R-:W-:Y:S01]  /*5400*/  @!P1 ISETP.NE.AND P0, PT, R8, 0x1, PT ;  /* 0x000000010800980c */ /* 0x002fe20003f05270 */
[----:B------:R-:W-:Y:S01]  /*5410*/  @!P1 IMAD.HI.U32 R0, R44, R10, RZ ;  /* 0x0000000a2c009227 */ /* 0x000fe200078e00ff */
[----:B------:R-:W-:Y:S01]  /*5420*/  @!P1 ISETP.NE.AND P2, PT, R7, 0x1, PT ;  /* 0x000000010700980c */ /* 0x000fe20003f45270 */
[----:B------:R-:W-:Y:S01]  /*5430*/  ULOP3.LUT UP0, URZ, UR55, 0x1b0, URZ, 0xc0, !UPT ;  /* 0x000001b037ff7892 */ /* 0x000fe2000f80c0ff */
[----:B------:R-:W-:Y:S01]  /*5440*/  R2UR UR41, R14 ;  /* 0x000000000e2972ca */ /* 0x000fe200000e0000 */
[C---:B------:R-:W-:Y:S01]  /*5450*/  @!P1 IMAD.HI.U32 R2, R43.reuse, R9, RZ ;  /* 0x000000092b029227 */ /* 0x040fe200078e00ff */
[----:B------:R-:W-:Y:S02]  /*5460*/  @!P1 SHF.R.U32.HI R0, RZ, R11, R0 ;  /* 0x0000000bff009219 */ /* 0x000fe40000011600 */
[----:B------:R-:W-:Y:S02]  /*5470*/  @P4 SHF.R.U32.HI R104, RZ, 0x10, R21 ;  /* 0x00000010ff684819 */ /* 0x000fe40000011615 */
[----:B------:R-:W-:Y:S02]  /*5480*/  @!P1 SHF.R.U32.HI R2, RZ, R12, R2 ;  /* 0x0000000cff029219 */ /* 0x000fe40000011602 */
[----:B------:R-:W-:Y:S02]  /*5490*/  @!P1 SEL R3, R44, R0, !P2 ;  /* 0x000000002c039207 */ /* 0x000fe40005000000 */
[----:B------:R-:W-:Y:S03]  /*54a0*/  @!P1 SEL R2, R43, R2, !P0 ;  /* 0x000000022b029207 */ /* 0x000fe60004000000 */
[----:B------:R-:W-:Y:S02]  /*54b0*/  USHF.L.U32 UR41, UR41, 0x6, URZ ;  /* 0x0000000629297899 */ /* 0x000fe400080006ff */
[----:B------:R-:W-:Y:S02]  /*54c0*/  @!P1 IMAD.IADD R0, R2, 0x1, -R3 ;  /* 0x0000000102009824 */ /* 0x000fe400078e0a03 */
[----:B------:R-:W-:Y:S02]  /*54d0*/  @!P1 IMAD.IADD R2, R3, 0x1, -R2 ;  /* 0x0000000103029824 */ /* 0x000fe400078e0a02 */
[----:B------:R-:W-:Y:S02]  /*54e0*/  @!P1 IMAD R44, R0, R7, R44 ;  /* 0x00000007002c9224 */ /* 0x000fe400078e022c */
[----:B------:R-:W-:Y:S01]  /*54f0*/  @!P1 IMAD R43, R2, R8, R43 ;  /* 0x00000008022b9224 */ /* 0x000fe200078e022b */
[----:B------:R-:W-:Y:S06]  /*5500*/  BRA.U !UP0, `(.L_x_78) ;  /* 0x00000001087c7547 */ /* 0x000fec000b800000 */
[----:B------:R-:W1:Y:S01]  /*5510*/  LDCU.64 UR8, c[0x4][0x80] ;  /* 0x01001000ff0877ac */ /* 0x000e620008000a00 */
[----:B------:R-:W-:Y:S01]  /*5520*/  MOV R2, 0x0 ;  /* 0x0000000000027802 */ /* 0x000fe20000000f00 */
[----:B------:R-:W-:Y:S02]  /*5530*/  HFMA2 R12, -RZ, RZ, 0, 5.9604644775390625e-08 ;  /* 0x00000001ff0c7431 */ /* 0x000fe400000001ff */
[----:B------:R-:W-:Y:S01]  /*5540*/  IMAD.MOV.U32 R8, RZ, RZ, 0x70 ;  /* 0x00000070ff087424 */ /* 0x000fe200078e00ff */
[----:B------:R2:W3:Y:S01]  /*5550*/  LDC.64 R14, c[0x4][R2] ;  /* 0x01000000020e7b82 */ /* 0x0004e20000000a00 */
[----:B------:R-:W4:Y:S01]  /*5560*/  LDCU.64 UR6, c[0x4][0x88] ;  /* 0x01001100ff0677ac */ /* 0x000f220008000a00 */
[----:B------:R-:W-:Y:S01]  /*5570*/  IMAD.MOV.U32 R13, RZ, RZ, RZ ;  /* 0x000000ffff0d7224 */ /* 0x000fe200078e00ff */
[----:B------:R-:W2:Y:S01]  /*5580*/  LDCU.64 UR4, c[0x4][0x8] ;  /* 0x01000100ff0477ac */ /* 0x000ea20008000a00 */
[----:B-1----:R-:W-:Y:S01]  /*5590*/  MOV R5, UR9 ;  /* 0x0000000900057c02 */ /* 0x002fe20008000f00 */
[----:B------:R-:W-:Y:S01]  /*55a0*/  IMAD.U32 R4, RZ, RZ, UR8 ;  /* 0x00000008ff047e24 */ /* 0x000fe2000f8e00ff */
[----:B----4-:R-:W-:Y:S01]  /*55b0*/  MOV R7, UR7 ;  /* 0x0000000700077c02 */ /* 0x010fe20008000f00 */
[----:B------:R-:W-:Y:S01]  /*55c0*/  IMAD.U32 R6, RZ, RZ, UR6 ;  /* 0x00000006ff067e24 */ /* 0x000fe2000f8e00ff */
[----:B--2---:R-:W-:Y:S01]  /*55d0*/  MOV R11, UR5 ;  /* 0x00000005000b7c02 */ /* 0x004fe20008000f00 */
[----:B------:R-:W-:Y:S02]  /*55e0*/  IMAD.U32 R10, RZ, RZ, UR4 ;  /* 0x00000004ff0a7e24 */ /* 0x000fe4000f8e00ff */
[----:B------:R-:W-:Y:S07]  /*55f0*/  LEPC R20, `(.L_x_79) ;  /* 0x000000001014794e */ /* 0x000fee0000000000 */
[----:B---3-5:R-:W-:Y:S05]  /*5600*/  CALL.ABS.NOINC R14 ;  /* 0x000000000e007343 */ /* 0x028fea0003c00000 */
.L_x_79:
[----:B------:R-:W1:Y:S01]  /*5610*/  LDCU.64 UR8, c[0x4][0x80] ;  /* 0x01001000ff0877ac */ /* 0x000e620008000a00 */
[----:B------:R-:W2:Y:S01]  /*5620*/  LDC.64 R2, c[0x4][R2] ;  /* 0x0100000002027b82 */ /* 0x000ea20000000a00 */
[----:B------:R-:W-:Y:S02]  /*5630*/  HFMA2 R12, -RZ, RZ, 0, 5.9604644775390625e-08 ;  /* 0x00000001ff0c7431 */ /* 0x000fe400000001ff */
[----:B------:R-:W-:Y:S02]  /*5640*/  IMAD.MOV.U32 R8, RZ, RZ, 0x70 ;  /* 0x00000070ff087424 */ /* 0x000fe400078e00ff */
[----:B------:R-:W-:Y:S01]  /*5650*/  IMAD.MOV.U32 R13, RZ, RZ, RZ ;  /* 0x000000ffff0d7224 */ /* 0x000fe200078e00ff */
[----:B------:R-:W3:Y:S01]  /*5660*/  LDCU.64 UR6, c[0x4][0x88] ;  /* 0x01001100ff0677ac */ /* 0x000ee20008000a00 */
[----:B------:R-:W4:Y:S01]  /*5670*/  LDCU.64 UR4, c[0x4][0x8] ;  /* 0x01000100ff0477ac */ /* 0x000f220008000a00 */
[----:B-1----:R-:W-:Y:S02]  /*5680*/  MOV R4, UR8 ;  /* 0x0000000800047c02 */ /* 0x002fe40008000f00 */
[----:B------:R-:W-:Y:S02]  /*5690*/  MOV R5, UR9 ;  /* 0x0000000900057c02 */ /* 0x000fe40008000f00 */
[----:B---3--:R-:W-:Y:S01]  /*56a0*/  MOV R7, UR7 ;  /* 0x0000000700077c02 */ /* 0x008fe20008000f00 */
[----:B------:R-:W-:Y:S01]  /*56b0*/  IMAD.U32 R6, RZ, RZ, UR6 ;  /* 0x00000006ff067e24 */ /* 0x000fe2000f8e00ff */
[----:B----4-:R-:W-:Y:S01]  /*56c0*/  MOV R11, UR5 ;  /* 0x00000005000b7c02 */ /* 0x010fe20008000f00 */
[----:B------:R-:W-:Y:S02]  /*56d0*/  IMAD.U32 R10, RZ, RZ, UR4 ;  /* 0x00000004ff0a7e24 */ /* 0x000fe4000f8e00ff */
[----:B------:R-:W-:Y:S07]  /*56e0*/  LEPC R20, `(.L_x_78) ;  /* 0x000000001014794e */ /* 0x000fee0000000000 */
[----:B--2---:R-:W-:Y:S05]  /*56f0*/  CALL.ABS.NOINC R2 ;  /* 0x0000000002007343 */ /* 0x004fea0003c00000 */
.L_x_78:
[----:B------:R-:W-:Y:S01]  /*5700*/  ISETP.NE.U32.AND P3, PT, R82, RZ, PT ;  /* 0x000000ff5200720c */ /* 0x000fe20003f65070 */
[----:B------:R-:W-:Y:S01]  /*5710*/  UISETP.NE.U32.AND UP0, UPT, UR46, URZ, UPT ;  /* 0x000000ff2e00728c */ /* 0x000fe2000bf05070 */
[----:B------:R-:W-:Y:S02]  /*5720*/  ISETP.NE.AND P6, PT, R101, RZ, PT ;  /* 0x000000ff6500720c */ /* 0x000fe40003fc5270 */
[----:B------:R-:W-:Y:S01]  /*5730*/  ISETP.NE.AND.EX P3, PT, R83, RZ, PT, P3 ;  /* 0x000000ff5300720c */ /* 0x000fe20003f65330 */
[----:B------:R-:W-:Y:S01]  /*5740*/  UISETP.NE.AND.EX UP0, UPT, UR47, URZ, UPT, UP0 ;  /* 0x000000ff2f00728c */ /* 0x000fe2000bf05300 */
[----:B------:R-:W-:Y:S02]  /*5750*/  ISETP.NE.U32.AND P1, PT, RZ, UR36, PT ;  /* 0x00000024ff007c0c */ /* 0x000fe4000bf25070 */
[----:B------:R-:W-:Y:S02]  /*5760*/  PLOP3.LUT P0, PT, PT, PT, PT, 0x8, 0x80 ;  /* 0x000000000080781c */ /* 0x000fe40003f0e170 */
[----:B------:R-:W-:Y:S05]  /*5770*/  ISETP.NE.AND.EX P1, PT, RZ, UR37, PT, P1 ;  /* 0x00000025ff007c0c */ /* 0x000fea000bf25310 */
[----:B------:R-:W-:Y:S02]  /*5780*/  @P6 PLOP3.LUT P0, PT, P3, PT, PT, 0x80, 0x8 ;  /* 0x000000000008681c */ /* 0x000fe40001f0f070 */
[----:B------:R-:W-:Y:S11]  /*5790*/  @!P3 BRA `(.L_x_80) ;  /* 0x00000000002cb947 */ /* 0x000ff60003800000 */
[----:B------:R-:W-:Y:S01]  /*57a0*/  ISETP.NE.U32.AND P2, PT, R80, RZ, PT ;  /* 0x000000ff5000720c */ /* 0x000fe20003f45070 */
[----:B------:R-:W-:Y:S03]  /*57b0*/  IMAD.MOV.U32 R92, RZ, RZ, 0x1 ;  /* 0x00000001ff5c7424 */ /* 0x000fe600078e00ff */
[----:B------:R-:W-:Y:S11]  /*57c0*/  ISETP.NE.AND.EX P2, PT, R81, RZ, PT, P2 ;  /* 0x000000ff5100720c */ /* 0x000ff60003f45320 */
[----:B------:R-:W-:Y:S02]  /*57d0*/  @!UPT UIADD3 URZ, UPT, UPT, URZ, URZ, URZ ;  /* 0x000000fffffff290 */ /* 0x000fe4000fffe0ff */
[----:B------:R-:W1:Y:S01]  /*57e0*/  @P2 LDC.64 R2, c[0x0][0x888] ;  /* 0x00022200ff022b82 */ /* 0x000e620000000a00 */
[----:B------:R-:W-:Y:S04]  /*57f0*/  @P2 IMAD R0, R17, R82, RZ ;  /* 0x0000005211002224 */ /* 0x000fe800078e02ff */
[----:B-1----:R-:W-:Y:S04]  /*5800*/  @P2 IMAD.WIDE R2, R0, 0x4, R2 ;  /* 0x0000000400022825 */ /* 0x002fe800078e0202 */
[----:B------:R-:W-:Y:S01]  /*5810*/  HFMA2 R0, -RZ, RZ, 0, 5.9604644775390625e-08 ;  /* 0x00000001ff007431 */ /* 0x000fe200000001ff */
[----:B-----5:R1:W5:Y:S04]  /*5820*/  @P2 LDG.E R49, desc[UR50][R2.64] ;  /* 0x0000003202312981 */ /* 0x020368000c1e1900 */
[----:B------:R-:W-:Y:S01]  /*5830*/  @!P2 PRMT R92, R0, 0x7610, R92 ;  /* 0x00007610005ca816 */ /* 0x000fe2000000005c */
[----:B-1----:R-:W2:Y:S06]  /*5840*/  @!P2 LDC R49, c[0x0][0x880] ;  /* 0x00022000ff31ab82 */ /* 0x002eac0000000800 */
.L_x_80:
[----:B------:R-:W-:Y:S05]  /*5850*/  BRA.U !UP0, `(.L_x_81) ;  /* 0x0000000108207547 */ /* 0x000fea000b800000 */
[----:B------:R-:W-:Y:S04]  /*5860*/  ISETP.NE.U32.AND P2, PT, RZ, UR38, PT ;  /* 0x00000026ff007c0c */ /* 0x000fe8000bf45070 */
[----:B------:R-:W-:Y:S11]  /*5870*/  ISETP.NE.AND.EX P2, PT, RZ, UR39, PT, P2 ;  /* 0x00000027ff007c0c */ /* 0x000ff6000bf45320 */
[----:B------:R-:W-:Y:S02]  /*5880*/  @!UPT UIADD3 URZ, UPT, UPT, URZ, URZ, URZ ;  /* 0x000000fffffff290 */ /* 0x000fe4000fffe0ff */
[----:B------:R-:W1:Y:S01]  /*5890*/  @P2 LDC.64 R2, c[0x0][0x8a8] ;  /* 0x00022a00ff022b82 */ /* 0x000e620000000a00 */
[----:B------:R-:W-:Y:S04]  /*58a0*/  @P2 IMAD R0, R17, UR46, RZ ;  /* 0x0000002e11002c24 */ /* 0x000fe8000f8e02ff */
[----:B-1----:R-:W-:Y:S05]  /*58b0*/  @P2 IMAD.WIDE R2, R0, 0x4, R2 ;  /* 0x0000000400022825 */ /* 0x002fea00078e0202 */
[----:B-----5:R1:W5:Y:S02]  /*58c0*/  @P2 LDG.E R47, desc[UR50][R2.64] ;  /* 0x00000032022f2981 */ /* 0x020364000c1e1900 */
[----:B-1----:R-:W3:Y:S02]  /*58d0*/  @!P2 LDC R47, c[0x0][0x8a0] ;  /* 0x00022800ff2fab82 */ /* 0x002ee40000000800 */
.L_x_81:
[----:B--2--5:R-:W-:Y:S01]  /*58e0*/  FSETP.NEU.AND P2, PT, R49, RZ, PT ;  /* 0x000000ff3100720b */ /* 0x024fe20003f4d000 */
[----:B------:R-:W-:Y:S01]  /*58f0*/  IMAD.SHL.U32 R110, R18, 0x80, RZ ;  /* 0x00000080126e7824 */ /* 0x000fe200078e00ff */
[----:B------:R-:W-:Y:S01]  /*5900*/  SEL R4, RZ, 0xffffffff, P1 ;  /* 0xffffffffff047807 */ /* 0x000fe20000800000 */
[----:B------:R-:W-:Y:S01]  /*5910*/  IMAD.SHL.U32 R75, R64, 0x2000, RZ ;  /* 0x00002000404b7824 */ /* 0x000fe200078e00ff */
[----:B------:R-:W-:Y:S01]  /*5920*/  @P6 LOP3.LUT P1, RZ, R92, 0xff, RZ, 0xc0, !PT ;  /* 0x000000ff5cff6812 */ /* 0x000fe2000782c0ff */
[----:B------:R-:W-:Y:S01]  /*5930*/  IMAD.HI.U32 R108, R110, R89, RZ ;  /* 0x000000596e6c7227 */ /* 0x000fe200078e00ff */
[----:B------:R-:W-:Y:S01]  /*5940*/  @P6 SEL R0, RZ, 0xffffffff, P2 ;  /* 0xffffffffff006807 */ /* 0x000fe20001000000 */
[----:B------:R-:W-:Y:S01]  /*5950*/  BSSY B1, `(.L_x_82) ;  /* 0x000004a000017945 */ /* 0x000fe20003800000 */
[----:B------:R-:W-:Y:S01]  /*5960*/  LOP3.LUT R66, R98, 0x1, RZ, 0x3c, !PT ;  /* 0x0000000162427812 */ /* 0x000fe200078e3cff */
[----:B------:R-:W-:Y:S01]  /*5970*/  IMAD.SHL.U32 R114, R103, 0x10, RZ ;  /* 0x0000001067727824 */ /* 0x000fe200078e00ff */
[----:B------:R-:W-:Y:S01]  /*5980*/  @P0 SEL R0, R4, R0, !P1 ;  /* 0x0000000004000207 */ /* 0x000fe20004800000 */
[----:B------:R-:W-:Y:S01]  /*5990*/  IMAD.IADD R74, R106, 0x1, R75 ;  /* 0x000000016a4a7824 */ /* 0x000fe200078e024b */
[----:B------:R-:W-:Y:S01]  /*59a0*/  ISETP.NE.AND P0, PT, R88, 0x1, PT ;  /* 0x000000015800780c */ /* 0x000fe20003f05270 */
[----:B------:R-:W-:Y:S01]  /*59b0*/  IMAD.SHL.U32 R113, R102, 0x10, RZ ;  /* 0x0000001066717824 */ /* 0x000fe200078e00ff */
[----:B------:R-:W-:Y:S01]  /*59c0*/  @P6 LOP3.LUT R0, R0, 0x1, RZ, 0xc0, !PT ;  /* 0x0000000100006812 */ /* 0x000fe200078ec0ff */
[----:B------:R-:W-:Y:S01]  /*59d0*/  IMAD.IADD R73, R74, 0x1, R114 ;  /* 0x000000014a497824 */ /* 0x000fe200078e0272 */
[----:B------:R-:W-:Y:S01]  /*59e0*/  SHF.R.U32.HI R108, RZ, R86, R108 ;  /* 0x00000056ff6c7219 */ /* 0x000fe2000001166c */
[----:B------:R-:W-:Y:S01]  /*59f0*/  IMAD.MOV.U32 R116, RZ, RZ, 0x1 ;  /* 0x00000001ff747424 */ /* 0x000fe200078e00ff */
[----:B------:R-:W-:Y:S01]  /*5a00*/  ISETP.NE.U32.OR P4, PT, R0, 0x1, !P6 ;  /* 0x000000010000780c */ /* 0x000fe20007785470 */
[----:B------:R-:W-:Y:S01]  /*5a10*/  IMAD.IADD R48, R46, 0x1, R16 ;  /* 0x000000012e307824 */ /* 0x000fe200078e0210 */
[----:B------:R-:W-:Y:S01]  /*5a20*/  LEA R0, R64, UR52, 0x3 ;  /* 0x0000003440007c11 */ /* 0x000fe2000f8e18ff */
[----:B------:R-:W-:Y:S01]  /*5a30*/  IMAD.MOV.U32 R115, RZ, RZ, R64 ;  /* 0x000000ffff737224 */ /* 0x000fe200078e0040 */
[----:B------:R-:W-:Y:S02]  /*5a40*/  SEL R108, R110, R108, !P0 ;  /* 0x0000006c6e6c7207 */ /* 0x000fe40004000000 */
[----:B------:R-:W-:Y:S02]  /*5a50*/  CS2R R78, SRZ ;  /* 0x00000000004e7805 */ /* 0x000fe4000001ff00 */
[----:B------:R-:W-:Y:S02]  /*5a60*/  ISETP.NE.AND P0, PT, R87, 0x1, PT ;  /* 0x000000015700780c */ /* 0x000fe40003f05270 */
[----:B------:R-:W-:Y:S02]  /*5a70*/  CS2R R76, SRZ ;  /* 0x00000000004c7805 */ /* 0x000fe4000001ff00 */
[----:B------:R-:W-:Y:S01]  /*5a80*/  LEA R65, R45, UR52, 0x3 ;  /* 0x000000342d417c11 */ /* 0x000fe2000f8e18ff */
[----:B------:R-:W-:Y:S01]  /*5a90*/  IMAD.HI.U32 R109, R108, UR48, RZ ;  /* 0x000000306c6d7c27 */ /* 0x000fe2000f8e00ff */
[----:B------:R-:W-:Y:S02]  /*5aa0*/  SEL R3, RZ, 0xffffffff, P2 ;  /* 0xffffffffff037807 */ /* 0x000fe40001000000 */
[----:B------:R-:W-:Y:S01]  /*5ab0*/  LOP3.LUT P2, R111, R92, 0xff, RZ, 0xc0, !PT ;  /* 0x000000ff5c6f7812 */ /* 0x000fe2000784c0ff */
[----:B------:R-:W-:Y:S01]  /*5ac0*/  IMAD.MOV R5, RZ, RZ, -R108 ;  /* 0x000000ffff057224 */ /* 0x000fe200078e0a6c */
[----:B------:R-:W-:Y:S02]  /*5ad0*/  @P4 SHF.L.U32 R2, R66, 0x1f, RZ ;  /* 0x0000001f42024819 */ /* 0x000fe400000006ff */
[----:B------:R-:W-:Y:S02]  /*5ae0*/  CS2R R70, SRZ ;  /* 0x0000000000467805 */ /* 0x000fe4000001ff00 */
[----:B------:R-:W-:Y:S01]  /*5af0*/  SHF.R.U32.HI R109, RZ, UR49, R109 ;  /* 0x00000031ff6d7c19 */ /* 0x000fe2000801166d */
[----:B------:R-:W-:Y:S01]  /*5b00*/  IMAD R110, R88, R5, R110 ;  /* 0x00000005586e7224 */ /* 0x000fe200078e026e */
[----:B------:R1:W2:Y:S01]  /*5b10*/  @P4 SYNCS.PHASECHK.TRANS64.TRYWAIT P1, [R0+URZ+0x80], R2 ;  /* 0x00008002000045a7 */ /* 0x0002a200080211ff */
[----:B------:R-:W-:Y:S02]  /*5b20*/  @P3 SEL R3, R4, R3, !P2 ;  /* 0x0000000304033207 */ /* 0x000fe40005000000 */
[----:B------:R-:W-:Y:S02]  /*5b30*/  CS2R R68, SRZ ;  /* 0x0000000000447805 */ /* 0x000fe4000001ff00 */
[----:B------:R-:W-:Y:S02]  /*5b40*/  SEL R109, R108, R109, !P0 ;  /* 0x0000006d6c6d7207 */ /* 0x000fe40004000000 */
[----:B------:R-:W-:Y:S02]  /*5b50*/  CS2R R62, SRZ ;  /* 0x00000000003e7805 */ /* 0x000fe4000001ff00 */
[----:B------:R-:W-:Y:S02]  /*5b60*/  LOP3.LUT R3, R3, 0x1, RZ, 0xc0, !PT ;  /* 0x0000000103037812 */ /* 0x000fe400078ec0ff */
[----:B------:R-:W-:Y:S02]  /*5b70*/  CS2R R60, SRZ ;  /* 0x00000000003c7805 */ /* 0x000fe4000001ff00 */
[----:B------:R-:W-:Y:S01]  /*5b80*/  P2R R112, PR, RZ, 0x10 ;  /* 0x00000010ff707803 */ /* 0x000fe20000000000 */
[----:B------:R-:W-:Y:S01]  /*5b90*/  IMAD.MOV R4, RZ, RZ, -R109 ;  /* 0x000000ffff047224 */ /* 0x000fe200078e0a6d */
[----:B------:R-:W-:Y:S02]  /*5ba0*/  ISETP.NE.U32.AND P2, PT, R3, 0x1, PT ;  /* 0x000000010300780c */ /* 0x000fe40003f45070 */
[----:B------:R-:W-:Y:S02]  /*5bb0*/  CS2R R58, SRZ ;  /* 0x00000000003a7805 */ /* 0x000fe4000001ff00 */
[----:B------:R-:W-:Y:S01]  /*5bc0*/  CS2R R56, SRZ ;  /* 0x0000000000387805 */ /* 0x000fe2000001ff00 */
[----:B------:R-:W-:Y:S01]  /*5bd0*/  IMAD R108, R87, R4, R108 ;  /* 0x00000004576c7224 */ /* 0x000fe200078e026c */
[----:B------:R-:W-:Y:S01]  /*5be0*/  P2R R117, PR, RZ, 0x4 ;  /* 0x00000004ff757803 */ /* 0x000fe20000000000 */
[----:B------:R-:W-:Y:S02]  /*5bf0*/  IMAD.IADD R72, R74, 0x1, R113 ;  /* 0x000000014a487824 */ /* 0x000fe400078e0271 */
[----:B------:R-:W-:Y:S01]  /*5c00*/  IMAD.IADD R67, R105, 0x1, R73 ;  /* 0x0000000169437824 */ /* 0x000fe200078e0249 */
[----:B-1----:R-:W-:Y:S04]  /*5c10*/  SHF.L.U32 R2, R97, 0x1f, RZ ;  /* 0x0000001f61027819 */ /* 0x002fe800000006ff */
[----:B------:R1:W4:Y:S01]  /*5c20*/  SYNCS.PHASECHK.TRANS64.TRYWAIT P0, [R65+URZ+0xd0], R2 ;  /* 0x0000d002410075a7 */ /* 0x00032200080011ff */
[----:B--2---:R-:W-:Y:S01]  /*5c30*/  @P4 SEL R116, RZ, 0x1, !P1 ;  /* 0x00000001ff744807 */ /* 0x004fe20004800000 */
[----:B-1----:R-:W-:Y:S06]  /*5c40*/  @!P4 BRA `(.L_x_83) ;  /* 0x000000000068c947 */ /* 0x002fec0003800000 */
[----:B------:R-:W-:Y:S01]  /*5c50*/  ISETP.NE.AND P1, PT, R116, RZ, PT ;  /* 0x000000ff7400720c */ /* 0x000fe20003f25270 */
[----:B------:R-:W-:Y:S01]  /*5c60*/  BSSY B0, `(.L_x_84) ;  /* 0x000000d000007945 */ /* 0x000fe20003800000 */
[----:B------:R-:W-:Y:S02]  /*5c70*/  CS2R R58, SRZ ;  /* 0x00000000003a7805 */ /* 0x000fe4000001ff00 */
[----:B------:R-:W-:Y:S02]  /*5c80*/  CS2R R56, SRZ ;  /* 0x0000000000387805 */ /* 0x000fe4000001ff00 */
[----:B------:R-:W-:Y:S02]  /*5c90*/  CS2R R62, SRZ ;  /* 0x00000000003e7805 */ /* 0x000fe4000001ff00 */
[----:B------:R-:W-:Y:S02]  /*5ca0*/  CS2R R60, SRZ ;  /* 0x00000000003c7805 */ /* 0x000fe4000001ff00 */
[----:B------:R-:W-:Y:S02]  /*5cb0*/  CS2R R70, SRZ ;  /* 0x0000000000467805 */ /* 0x000fe4000001ff00 */
[----:B------:R-:W-:Y:S02]  /*5cc0*/  CS2R R68, SRZ ;  /* 0x0000000000447805 */ /* 0x000fe4000001ff00 */
[----:B------:R-:W-:Y:S02]  /*5cd0*/  CS2R R78, SRZ ;  /* 0x00000000004e7805 */ /* 0x000fe4000001ff00 */
[----:B------:R-:W-:Y:S01]  /*5ce0*/  CS2R R76, SRZ ;  /* 0x00000000004c7805 */ /* 0x000fe2000001ff00 */
[----:B------:R-:W-:Y:S06]  /*5cf0*/  @P1 BRA `(.L_x_85) ;  /* 0x00000000000c1947 */ /* 0x000fec0003800000 */
[----:B------:R-:W-:Y:S04]  /*5d00*/  SHF.L.U32 R3, R66, 0x1f, RZ ;  /* 0x0000001f42037819 */ /* 0x000fe800000006ff */
[----:B------:R-:W1:Y:S02]  /*5d10*/  SYNCS.PHASECHK.TRANS64.TRYWAIT P1, [R0+URZ+0x80], R3 ;  /* 0x00008003000075a7 */ /* 0x000e6400080211ff */
[----:B-1----:R-:W-:Y:S05]  /*5d20*/  @!P1 BRA `(.L_x_86) ;  /* 0x0000002400649947 */ /* 0x002fea0003800000 */
.L_x_85:
[----:B------:R-:W-:Y:S05]  /*5d30*/  BSYNC B0 ;  /* 0x0000000000007941 */ /* 0x000fea0003800000 */
.L_x_84:
[----:B------:R-:W-:Y:S01]  /*5d40*/  ISETP.NE.AND P1, PT, R117, RZ, PT ;  /* 0x000000ff7500720c */ /* 0x000fe20003f25270 */
[----:B------:R-:W-:Y:S11]  /*5d50*/  VIADD R115, R64, 0x1 ;  /* 0x0000000140737836 */ /* 0x000ff60000000000 */
[----:B------:R-:W-:Y:S01]  /*5d60*/  @!UPT UIADD3 URZ, UPT, UPT, URZ, URZ, URZ ;  /* 0x000000fffffff290 */ /* 0x000fe2000fffe0ff */
[----:B------:R2:W2:Y:S04]  /*5d70*/  @P1 LDS.128 R56, [R74] ;  /* 0x000000004a381984 */ /* 0x0004a80000000c00 */
[----:B------:R2:W2:Y:S04]  /*5d80*/  @P1 LDS.128 R60, [R73+0x10] ;  /* 0x00001000493c1984 */ /* 0x0004a80000000c00 */
[----:B------:R2:W2:Y:S04]  /*5d90*/  @P1 LDS.128 R68, [R72+0x20] ;  /* 0x0000200048441984 */ /* 0x0004a80000000c00 */
[----:B------:R2:W2:Y:S01]  /*5da0*/  @P1 LDS.128 R76, [R67+0x10] ;  /* 0x00001000434c1984 */ /* 0x0004a20000000c00 */
[C---:B------:R-:W-:Y:S04]  /*5db0*/  ISETP.NE.AND P1, PT, R115.reuse, 0x3, PT ;  /* 0x000000037300780c */ /* 0x040fe80003f25270 */
[----:B-1----:R-:W-:Y:S02]  /*5dc0*/  SEL R0, RZ, 0x1, P1 ;  /* 0x00000001ff007807 */ /* 0x002fe40000800000 */
[----:B------:R-:W-:Y:S02]  /*5dd0*/  SEL R115, R115, RZ, P1 ;  /* 0x000000ff73737207 */ /* 0x000fe40000800000 */
[----:B------:R-:W-:Y:S02]  /*5de0*/  LOP3.LUT R66, R66, R0, RZ, 0x3c, !PT ;  /* 0x0000000042427212 */ /* 0x000fe400078e3cff */
.L_x_83:
[----:B------:R-:W-:Y:S05]  /*5df0*/  BSYNC B1 ;  /* 0x0000000000017941 */ /* 0x000fea0003800000 */
.L_x_82:
[----:B------:R-:W-:Y:S04]  /*5e00*/  SHF.R.U32.HI R0, RZ, 0x15, R48 ;  /* 0x00000015ff007819 */ /* 0x000fe80000011630 */
[----:B------:R-:W-:Y:S01]  /*5e10*/  LOP3.LUT P1, RZ, R0, 0x3, R100, 0x48, !PT ;  /* 0x0000000300ff7812 */ /* 0x000fe20007824864 */
[----:B------:R-:W-:Y:S01]  /*5e20*/  @!UPT UIADD3 URZ, UPT, UPT, URZ, URZ, URZ ;  /* 0x000000fffffff290 */ /* 0x000fe2000fffe0ff */
[----:B----4-:R-:W-:Y:S11]  /*5e30*/  @P0 BRA `(.L_x_87) ;  /* 0x0000000000080947 */ /* 0x010ff60003800000 */
[----:B------:R-:W1:Y:S02]  /*5e40*/  SYNCS.PHASECHK.TRANS64.TRYWAIT P0, [R65+URZ+0xd0], R2 ;  /* 0x0000d002410075a7 */ /* 0x000e6400080011ff */
[----:B-1----:R-:W-:Y:S05]  /*5e50*/  @!P0 BRA `(.L_x_88) ;  /* 0x00000024002c8947 */ /* 0x002fea0003800000 */
.L_x_87:
[----:B------:R-:W-:Y:S05]  /*5e60*/  @!P1 BRA `(.L_x_89) ;  /* 0x0000000000409947 */ /* 0x000fea0003800000 */
[----:B------:R-:W4:Y:S01]  /*5e70*/  LDCU.64 UR8, c[0x4][0x70] ;  /* 0x01000e00ff0877ac */ /* 0x000f220008000a00 */
[----:B------:R-:W-:Y:S01]  /*5e80*/  MOV R3, 0x0 ;  /* 0x0000000000037802 */ /* 0x000fe20000000f00 */
[----:B------:R-:W-:Y:S02]  /*5e90*/  HFMA2 R12, -RZ, RZ, 0, 5.9604644775390625e-08 ;  /* 0x00000001ff0c7431 */ /* 0x000fe400000001ff */
[----:B------:R-:W-:Y:S02]  /*5ea0*/  IMAD.MOV.U32 R8, RZ, RZ, 0x192 ;  /* 0x00000192ff087424 */ /* 0x000fe400078e00ff */
[----:B------:R-:W-:Y:S01]  /*5eb0*/  IMAD.MOV.U32 R13, RZ, RZ, RZ ;  /* 0x000000ffff0d7224 */ /* 0x000fe200078e00ff */
[----:B------:R-:W5:Y:S01]  /*5ec0*/  LDCU.64 UR6, c[0x4][0x78] ;  /* 0x01000f00ff0677ac */ /* 0x000f620008000a00 */
[----:B-1----:R-:W1:Y:S01]  /*5ed0*/  LDC.64 R2, c[0x4][R3] ;  /* 0x0100000003027b82 */ /* 0x002e620000000a00 */
[----:B------:R-:W3:Y:S01]  /*5ee0*/  LDCU.64 UR4, c[0x4][0x10] ;  /* 0x01000200ff0477ac */ /* 0x000ee20008000a00 */
[----:B----4-:R-:W-:Y:S01]  /*5ef0*/  MOV R5, UR9 ;  /* 0x0000000900057c02 */ /* 0x010fe20008000f00 */
[----:B------:R-:W-:Y:S01]  /*5f00*/  IMAD.U32 R4, RZ, RZ, UR8 ;  /* 0x00000008ff047e24 */ /* 0x000fe2000f8e00ff */
[----:B-----5:R-:W-:Y:S01]  /*5f10*/  MOV R7, UR7 ;  /* 0x0000000700077c02 */ /* 0x020fe20008000f00 */
[----:B------:R-:W-:Y:S01]  /*5f20*/  IMAD.U32 R6, RZ, RZ, UR6 ;  /* 0x00000006ff067e24 */ /* 0x000fe2000f8e00ff */
[----:B---3--:R-:W-:Y:S01]  /*5f30*/  MOV R11, UR5 ;  /* 0x00000005000b7c02 */ /* 0x008fe20008000f00 */
[----:B------:R-:W-:Y:S02]  /*5f40*/  IMAD.U32 R10, RZ, RZ, UR4 ;  /* 0x00000004ff0a7e24 */ /* 0x000fe4000f8e00ff */
[----:B------:R-:W-:Y:S07]  /*5f50*/  LEPC R20, `(.L_x_89) ;  /* 0x000000001014794e */ /* 0x000fee0000000000 */
[----:B-12---:R-:W-:Y:S05]  /*5f60*/  CALL.ABS.NOINC R2 ;  /* 0x0000000002007343 */ /* 0x006fea0003c00000 */
.L_x_89:
[----:B------:R-:W-:Y:S05]  /*5f70*/  WARPSYNC.ALL ;  /* 0x0000000000007948 */ /* 0x000fea0003800000 */
[----:B------:R-:W-:Y:S01]  /*5f80*/  R2UR UR4, R48 ;  /* 0x00000000300472ca */ /* 0x000fe200000e0000 */
[--C-:B--2---:R-:W-:Y:S01]  /*5f90*/  HADD2.F32 R50, -RZ, R56.reuse.H0_H0 ;  /* 0x20000038ff327230 */ /* 0x104fe20000004100 */
[----:B------:R-:W-:Y:S01]  /*5fa0*/  ISETP.NE.AND P0, PT, R99, RZ, PT ;  /* 0x000000ff6300720c */ /* 0x000fe20003f05270 */
[----:B------:R-:W-:Y:S01]  /*5fb0*/  HADD2.F32 R51, -RZ, R56.H1_H1 ;  /* 0x30000038ff337230 */ /* 0x000fe20000004100 */
[----:B------:R-:W-:Y:S01]  /*5fc0*/  BSSY.RECONVERGENT B0, `(.L_x_90) ;  /* 0x0000086000007945 */ /* 0x000fe20003800200 */
[--C-:B------:R-:W-:Y:S08]  /*5fd0*/  HADD2.F32 R52, -RZ, R57.reuse.H0_H0 ;  /* 0x20000039ff347230 */ /* 0x100ff00000004100 */
[----:B------:R-:W3:Y:S02]  /*5fe0*/  LDTM.x32 R4, tmem[UR4] ;  /* 0x00000004000479ee */ /* 0x000ee400082c0000 */
[C---:B---3--:R-:W-:Y:S01]  /*5ff0*/  FMUL R0, R47.reuse, R4 ;  /* 0x000000042f007220 */ /* 0x048fe20000400000 */
[C---:B-1----:R-:W-:Y:S01]  /*6000*/  FMUL R2, R47.reuse, R5 ;  /* 0x000000052f027220 */ /* 0x042fe20000400000 */
[C---:B------:R-:W-:Y:S01]  /*6010*/  FMUL R4, R47.reuse, R8 ;  /* 0x000000082f047220 */ /* 0x040fe20000400000 */
[----:B------:R-:W-:Y:S01]  /*6020*/  FMUL R3, R47, R6 ;  /* 0x000000062f037220 */ /* 0x000fe20000400000 */
[C---:B------:R-:W-:Y:S01]  /*6030*/  FFMA R0, R49.reuse, R50, R0 ;  /* 0x0000003231007223 */ /* 0x040fe20000000000 */
[----:B------:R-:W-:Y:S01]  /*6040*/  FFMA R2, R49, R51, R2 ;  /* 0x0000003331027223 */ /* 0x000fe20000000002 */
[C---:B------:R-:W-:Y:S01]  /*6050*/  FMUL R5, R47.reuse, R9 ;  /* 0x000000092f057220 */ /* 0x040fe20000400000 */
        /* <DEDUP_REMOVED lines=16> */
[----:B------:R-:W-:Y:S02]  /*6160*/  HADD2.F32 R32, -RZ, R57.H1_H1 ;  /* 0x30000039ff207230 */ /* 0x000fe40000004100 */
[C---:B------:R-:W-:Y:S01]  /*6170*/  FMUL R26, R47.reuse, R30 ;  /* 0x0000001e2f1a7220 */ /* 0x040fe20000400000 */
[----:B------:R-:W-:Y:S01]  /*6180*/  FMUL R29, R47, R33 ;  /* 0x000000212f1d7220 */ /* 0x000fe20000400000 */
[--C-:B------:R-:W-:Y:S02]  /*6190*/  HADD2.F32 R33, -RZ, R58.reuse.H0_H0 ;  /* 0x2000003aff217230 */ /* 0x100fe40000004100 */
[----:B------:R-:W-:Y:S01]  /*61a0*/  FFMA R3, R49, R52, R3 ;  /* 0x0000003431037223 */ /* 0x000fe20000000003 */
[C---:B------:R-:W-:Y:S01]  /*61b0*/  FMUL R7, R47.reuse, R7 ;  /* 0x000000072f077220 */ /* 0x040fe20000400000 */
[----:B------:R-:W-:Y:S01]  /*61c0*/  FMUL R30, R47, R34 ;  /* 0x000000222f1e7220 */ /* 0x000fe20000400000 */
[----:B------:R-:W-:Y:S01]  /*61d0*/  HADD2.F32 R34, -RZ, R58.H1_H1 ;  /* 0x3000003aff227230 */ /* 0x000fe20000004100 */
[----:B------:R-:W-:Y:S01]  /*61e0*/  F2FP.F16.F32.PACK_AB R52, R2, R0 ;  /* 0x000000000234723e */ /* 0x000fe200000000ff */
[--C-:B------:R-:W-:Y:S02]  /*61f0*/  HADD2.F32 R0, -RZ, R59.reuse.H0_H0 ;  /* 0x2000003bff007230 */ /* 0x100fe40000004100 */
[C---:B------:R-:W-:Y:S01]  /*6200*/  FFMA R7, R49.reuse, R32, R7 ;  /* 0x0000002031077223 */ /* 0x040fe20000000007 */
[----:B------:R-:W-:Y:S02]  /*6210*/  HADD2.F32 R2, -RZ, R59.H1_H1 ;  /* 0x3000003bff027230 */ /* 0x000fe40000004100 */
[C---:B------:R-:W-:Y:S01]  /*6220*/  FFMA R4, R49.reuse, R33, R4 ;  /* 0x0000002131047223 */ /* 0x040fe20000000004 */
[C---:B------:R-:W-:Y:S01]  /*6230*/  FFMA R5, R49.reuse, R34, R5 ;  /* 0x0000002231057223 */ /* 0x040fe20000000005 */
[----:B------:R-:W-:Y:S01]  /*6240*/  FFMA R6, R49, R0, R6 ;  /* 0x0000000031067223 */ /* 0x000fe20000000006 */
[--C-:B------:R-:W-:Y:S02]  /*6250*/  HADD2.F32 R0, -RZ, R60.reuse.H0_H0 ;  /* 0x2000003cff007230 */ /* 0x100fe40000004100 */
[----:B------:R-:W-:Y:S01]  /*6260*/  FMUL R11, R47, R11 ;  /* 0x0000000b2f0b7220 */ /* 0x000fe20000400000 */
[----:B------:R-:W-:Y:S01]  /*6270*/  F2FP.F16.F32.PACK_AB R53, R7, R3 ;  /* 0x000000030735723e */ /* 0x000fe200000000ff */
[--C-:B------:R-:W-:Y:S02]  /*6280*/  HADD2.F32 R3, -RZ, R61.reuse.H0_H0 ;  /* 0x2000003dff037230 */ /* 0x100fe40000004100 */
[----:B------:R-:W-:Y:S01]  /*6290*/  FMUL R15, R47, R15 ;  /* 0x0000000f2f0f7220 */ /* 0x000fe20000400000 */
[C---:B------:R-:W-:Y:S01]  /*62a0*/  FFMA R11, R49.reuse, R2, R11 ;  /* 0x00000002310b7223 */ /* 0x040fe2000000000b */
[----:B------:R-:W-:Y:S02]  /*62b0*/  HADD2.F32 R2, -RZ, R60.H1_H1 ;  /* 0x3000003cff027230 */ /* 0x000fe40000004100 */
[----:B------:R-:W-:Y:S01]  /*62c0*/  FFMA R8, R49, R0, R8 ;  /* 0x0000000031087223 */ /* 0x000fe20000000008 */
[----:B------:R-:W-:Y:S02]  /*62d0*/  HADD2.F32 R0, -RZ, R61.H1_H1 ;  /* 0x3000003dff007230 */ /* 0x000fe40000004100 */
[C---:B------:R-:W-:Y:S01]  /*62e0*/  FMUL R19, R47.reuse, R19 ;  /* 0x000000132f137220 */ /* 0x040fe20000400000 */
[----:B------:R-:W-:Y:S01]  /*62f0*/  FMUL R23, R47, R23 ;  /* 0x000000172f177220 */ /* 0x000fe20000400000 */
[C---:B------:R-:W-:Y:S01]  /*6300*/  FFMA R9, R49.reuse, R2, R9 ;  /* 0x0000000231097223 */ /* 0x040fe20000000009 */
[C---:B------:R-:W-:Y:S01]  /*6310*/  FFMA R10, R49.reuse, R3, R10 ;  /* 0x00000003310a7223 */ /* 0x040fe2000000000a */
[----:B------:R-:W-:Y:S01]  /*6320*/  FFMA R15, R49, R0, R15 ;  /* 0x00000000310f7223 */ /* 0x000fe2000000000f */
[--C-:B------:R-:W-:Y:S02]  /*6330*/  HADD2.F32 R2, -RZ, R62.reuse.H0_H0 ;  /* 0x2000003eff027230 */ /* 0x100fe40000004100 */
[----:B------:R-:W-:Y:S01]  /*6340*/  FMUL R27, R47, R27 ;  /* 0x0000001b2f1b7220 */ /* 0x000fe20000400000 */
[----:B------:R-:W-:Y:S01]  /*6350*/  HADD2.F32 R0, -RZ, R62.H1_H1 ;  /* 0x3000003eff007230 */ /* 0x000fe20000004100 */
[----:B------:R-:W-:Y:S01]  /*6360*/  F2FP.F16.F32.PACK_AB R54, R5, R4 ;  /* 0x000000040536723e */ /* 0x000fe200000000ff */
[--C-:B------:R-:W-:Y:S02]  /*6370*/  HADD2.F32 R3, -RZ, R63.reuse.H0_H0 ;  /* 0x2000003fff037230 */ /* 0x100fe40000004100 */
[C---:B------:R-:W-:Y:S01]  /*6380*/  FFMA R12, R49.reuse, R2, R12 ;  /* 0x00000002310c7223 */ /* 0x040fe2000000000c */
[--C-:B------:R-:W-:Y:S02]  /*6390*/  HADD2.F32 R2, -RZ, R68.reuse.H0_H0 ;  /* 0x20000044ff027230 */ /* 0x100fe40000004100 */
[C---:B------:R-:W-:Y:S01]  /*63a0*/  FFMA R13, R49.reuse, R0, R13 ;  /* 0x00000000310d7223 */ /* 0x040fe2000000000d */
[----:B------:R-:W-:Y:S02]  /*63b0*/  HADD2.F32 R0, -RZ, R63.H1_H1 ;  /* 0x3000003fff007230 */ /* 0x000fe40000004100 */
[----:B------:R-:W-:Y:S01]  /*63c0*/  FFMA R14, R49, R3, R14 ;  /* 0x00000003310e7223 */ /* 0x000fe2000000000e */
[----:B------:R-:W-:Y:S01]  /*63d0*/  HADD2.F32 R3, -RZ, R68.H1_H1 ;  /* 0x30000044ff037230 */ /* 0x000fe20000004100 */
[----:B------:R-:W-:Y:S01]  /*63e0*/  F2FP.F16.F32.PACK_AB R55, R11, R6 ;  /* 0x000000060b37723e */ /* 0x000fe200000000ff */
[----:B------:R-:W-:Y:S01]  /*63f0*/  FMUL R31, R47, R31 ;  /* 0x0000001f2f1f7220 */ /* 0x000fe20000400000 */
[C---:B------:R-:W-:Y:S01]  /*6400*/  FFMA R19, R49.reuse, R0, R19 ;  /* 0x0000000031137223 */ /* 0x040fe20000000013 */
[--C-:B------:R-:W-:Y:S02]  /*6410*/  HADD2.F32 R0, -RZ, R69.reuse.H0_H0 ;  /* 0x20000045ff007230 */ /* 0x100fe40000004100 */
[C---:B------:R-:W-:Y:S01]  /*6420*/  FFMA R16, R49.reuse, R2, R16 ;  /* 0x0000000231107223 */ /* 0x040fe20000000010 */
[----:B------:R1:W-:Y:S01]  /*6430*/  STS.128 [R74], R52 ;  /* 0x000000344a007388 */ /* 0x0003e20000000c00 */
[C---:B------:R-:W-:Y:S01]  /*6440*/  FFMA R17, R49.reuse, R3, R17 ;  /* 0x0000000331117223 */ /* 0x040fe20000000011 */
[----:B------:R-:W-:Y:S02]  /*6450*/  HADD2.F32 R2, -RZ, R69.H1_H1 ;  /* 0x30000045ff027230 */ /* 0x000fe40000004100 */
[----:B------:R-:W-:Y:S01]  /*6460*/  FFMA R18, R49, R0, R18 ;  /* 0x0000000031127223 */ /* 0x000fe20000000012 */
[--C-:B------:R-:W-:Y:S01]  /*6470*/  HADD2.F32 R0, -RZ, R70.reuse.H0_H0 ;  /* 0x20000046ff007230 */ /* 0x100fe20000004100 */
[----:B------:R-:W-:Y:S01]  /*6480*/  F2FP.F16.F32.PACK_AB R8, R9, R8 ;  /* 0x000000080908723e */ /* 0x000fe200000000ff */
[--C-:B------:R-:W-:Y:S02]  /*6490*/  HADD2.F32 R3, -RZ, R71.reuse.H0_H0 ;  /* 0x20000047ff037230 */ /* 0x100fe40000004100 */
[C---:B------:R-:W-:Y:S01]  /*64a0*/  FFMA R23, R49.reuse, R2, R23 ;  /* 0x0000000231177223 */ /* 0x040fe20000000017 */
[----:B------:R-:W-:Y:S02]  /*64b0*/  HADD2.F32 R2, -RZ, R70.H1_H1 ;  /* 0x30000046ff027230 */ /* 0x000fe40000004100 */
[----:B------:R-:W-:Y:S01]  /*64c0*/  FFMA R20, R49, R0, R20 ;  /* 0x0000000031147223 */ /* 0x000fe20000000014 */
[----:B------:R-:W-:Y:S01]  /*64d0*/  HADD2.F32 R0, -RZ, R71.H1_H1 ;  /* 0x30000047ff007230 */ /* 0x000fe20000004100 */
[----:B------:R-:W-:Y:S01]  /*64e0*/  F2FP.F16.F32.PACK_AB R9, R15, R10 ;  /* 0x0000000a0f09723e */ /* 0x000fe200000000ff */
[----:B------:R-:W-:Y:S02]  /*64f0*/  HADD2.F32 R4, -RZ, R79.H0_H0 ;  /* 0x2000004fff047230 */ /* 0x000fe40000004100 */
[C---:B------:R-:W-:Y:S01]  /*6500*/  FFMA R21, R49.reuse, R2, R21 ;  /* 0x0000000231157223 */ /* 0x040fe20000000015 */
[C---:B------:R-:W-:Y:S01]  /*6510*/  FFMA R22, R49.reuse, R3, R22 ;  /* 0x0000000331167223 */ /* 0x040fe20000000016 */
[----:B------:R-:W-:Y:S01]  /*6520*/  FFMA R27, R49, R0, R27 ;  /* 0x00000000311b7223 */ /* 0x000fe2000000001b */
[--C-:B------:R-:W-:Y:S01]  /*6530*/  HADD2.F32 R2, -RZ, R76.reuse.H0_H0 ;  /* 0x2000004cff027230 */ /* 0x100fe20000004100 */
[----:B------:R-:W-:Y:S01]  /*6540*/  F2FP.F16.F32.PACK_AB R10, R13, R12 ;  /* 0x0000000c0d0a723e */ /* 0x000fe200000000ff */
[----:B------:R-:W-:Y:S01]  /*6550*/  HADD2.F32 R0, -RZ, R76.H1_H1 ;  /* 0x3000004cff007230 */ /* 0x000fe20000004100 */
[----:B------:R-:W-:Y:S01]  /*6560*/  F2FP.F16.F32.PACK_AB R11, R19, R14 ;  /* 0x0000000e130b723e */ /* 0x000fe200000000ff */
[--C-:B------:R-:W-:Y:S02]  /*6570*/  HADD2.F32 R3, -RZ, R77.reuse.H0_H0 ;  /* 0x2000004dff037230 */ /* 0x100fe40000004100 */
[C---:B------:R-:W-:Y:S01]  /*6580*/  FFMA R24, R49.reuse, R2, R24 ;  /* 0x0000000231187223 */ /* 0x040fe20000000018 */
[--C-:B------:R-:W-:Y:S02]  /*6590*/  HADD2.F32 R2, -RZ, R78.reuse.H0_H0 ;  /* 0x2000004eff027230 */ /* 0x100fe40000004100 */
[C---:B------:R-:W-:Y:S01]  /*65a0*/  FFMA R25, R49.reuse, R0, R25 ;  /* 0x0000000031197223 */ /* 0x040fe20000000019 */
[----:B------:R1:W-:Y:S01]  /*65b0*/  STS.128 [R73+0x10], R8 ;  /* 0x0000100849007388 */ /* 0x0003e20000000c00 */
[----:B------:R-:W-:Y:S02]  /*65c0*/  HADD2.F32 R0, -RZ, R77.H1_H1 ;  /* 0x3000004dff007230 */ /* 0x000fe40000004100 */
[----:B------:R-:W-:Y:S01]  /*65d0*/  FFMA R26, R49, R3, R26 ;  /* 0x00000003311a7223 */ /* 0x000fe2000000001a */
[----:B------:R-:W-:Y:S01]  /*65e0*/  HADD2.F32 R3, -RZ, R78.H1_H1 ;  /* 0x3000004eff037230 */ /* 0x000fe20000004100 */
[----:B------:R-:W-:Y:S01]  /*65f0*/  F2FP.F16.F32.PACK_AB R16, R17, R16 ;  /* 0x000000101110723e */ /* 0x000fe200000000ff */
[----:B------:R-:W-:Y:S01]  /*6600*/  HADD2.F32 R5, -RZ, R79.H1_H1 ;  /* 0x3000004fff057230 */ /* 0x000fe20000004100 */
[----:B------:R-:W-:Y:S01]  /*6610*/  F2FP.F16.F32.PACK_AB R17, R23, R18 ;  /* 0x000000121711723e */ /* 0x000fe200000000ff */
[----:B------:R-:W-:Y:S01]  /*6620*/  FFMA R31, R49, R0, R31 ;  /* 0x00000000311f7223 */ /* 0x000fe2000000001f */
[----:B------:R-:W-:Y:S01]  /*6630*/  FMUL R35, R47, R35 ;  /* 0x000000232f237220 */ /* 0x000fe20000400000 */
[----:B------:R-:W-:Y:S01]  /*6640*/  F2FP.F16.F32.PACK_AB R18, R21, R20 ;  /* 0x000000141512723e */ /* 0x000fe200000000ff */
[----:B------:R-:W-:Y:S01]  /*6650*/  FFMA R28, R49, R2, R28 ;  /* 0x00000002311c7223 */ /* 0x000fe2000000001c */
[----:B------:R-:W-:Y:S01]  /*6660*/  F2FP.F16.F32.PACK_AB R19, R27, R22 ;  /* 0x000000161b13723e */ /* 0x000fe200000000ff */
[C---:B------:R-:W-:Y:S01]  /*6670*/  FFMA R29, R49.reuse, R3, R29 ;  /* 0x00000003311d7223 */ /* 0x040fe2000000001d */
[C---:B------:R-:W-:Y:S01]  /*6680*/  FFMA R30, R49.reuse, R4, R30 ;  /* 0x00000004311e7223 */ /* 0x040fe2000000001e */
[----:B------:R-:W-:Y:S01]  /*6690*/  FFMA R35, R49, R5, R35 ;  /* 0x0000000531237223 */ /* 0x000fe20000000023 */
[----:B------:R-:W-:Y:S01]  /*66a0*/  F2FP.F16.F32.PACK_AB R24, R25, R24 ;  /* 0x000000181918723e */ /* 0x000fe200000000ff */
[----:B------:R1:W-:Y:S01]  /*66b0*/  STS.128 [R72+0x20], R16 ;  /* 0x0000201048007388 */ /* 0x0003e20000000c00 */
[----:B------:R-:W-:Y:S02]  /*66c0*/  F2FP.F16.F32.PACK_AB R25, R31, R26 ;  /* 0x0000001a1f19723e */ /* 0x000fe400000000ff */
[----:B------:R-:W-:Y:S02]  /*66d0*/  F2FP.F16.F32.PACK_AB R26, R29, R28 ;  /* 0x0000001c1d1a723e */ /* 0x000fe400000000ff */
[----:B------:R-:W-:Y:S02]  /*66e0*/  F2FP.F16.F32.PACK_AB R27, R35, R30 ;  /* 0x0000001e231b723e */ /* 0x000fe400000000ff */
[----:B------:R-:W-:Y:S03]  /*66f0*/  IADD3 R0, PT, PT, R64, 0x1, RZ ;  /* 0x0000000140007810 */ /* 0x000fe60007ffe0ff */
[----:B------:R1:W-:Y:S01]  /*6700*/  STS.128 [R67+0x10], R24 ;  /* 0x0000101843007388 */ /* 0x0003e20000000c00 */
[----:B------:R-:W-:Y:S01]  /*6710*/  @!PT LDS RZ, [RZ] ;  /* 0x00000000fffff984 */ /* 0x000fe20000000800 */
[----:B------:R-:W-:Y:S01]  /*6720*/  @!PT LDS RZ, [RZ] ;  /* 0x00000000fffff984 */ /* 0x000fe20000000800 */
[----:B------:R-:W-:Y:S01]  /*6730*/  @!PT LDS RZ, [RZ] ;  /* 0x00000000fffff984 */ /* 0x000fe20000000800 */
[----:B------:R-:W-:Y:S01]  /*6740*/  @!PT LDS RZ, [RZ] ;  /* 0x00000000fffff984 */ /* 0x000fe20000000800 */
[----:B------:R2:W-:Y:S07]  /*6750*/  MEMBAR.ALL.CTA ;  /* 0x0000000000007992 */ /* 0x0005ee0000008000 */
[----:B--2---:R-:W2:Y:S02]  /*6760*/  FENCE.VIEW.ASYNC.S ;  /* 0x00000000000073c6 */ /* 0x004ea40000000000 */
[----:B--2---:R-:W-:Y:S06]  /*6770*/  BAR.SYNC.DEFER_BLOCKING 0x1, 0x80 ;  /* 0x0042000000007b1d */ /* 0x004fec0000010000 */
[----:B------:R-:W-:Y:S05]  /*6780*/  @P0 BRA `(.L_x_91) ;  /* 0x0000000000240947 */ /* 0x000fea0003800000 */
[----:B------:R-:W-:Y:S01]  /*6790*/  R2UR UR4, R75 ;  /* 0x000000004b0472ca */ /* 0x000fe200000e0000 */
[----:B------:R-:W-:Y:S01]  /*67a0*/  UIADD3 UR6, UP0, UPT, UR56, 0x680, URZ ;  /* 0x0000068038067890 */ /* 0x000fe2000ff1e0ff */
[----:B------:R-:W-:Y:S02]  /*67b0*/  R2UR UR42, R110 ;  /* 0x000000006e2a72ca */ /* 0x000fe400000e0000 */
[----:B------:R-:W-:Y:S01]  /*67c0*/  R2UR UR43, R108 ;  /* 0x000000006c2b72ca */ /* 0x000fe200000e0000 */
[----:B------:R-:W-:Y:S01]  /*67d0*/  UIADD3.X UR7, UPT, UPT, URZ, UR57, URZ, UP0, !UPT ;  /* 0x00000039ff077290 */ /* 0x000fe200087fe4ff */
[----:B------:R-:W-:Y:S07]  /*67e0*/  R2UR UR44, R109 ;  /* 0x000000006d2c72ca */ /* 0x000fee00000e0000 */
[----:B------:R-:W-:Y:S09]  /*67f0*/  UIADD3 UR40, UPT, UPT, UR52, 0x200, UR4 ;  /* 0x0000020034287890 */ /* 0x000ff2000fffe004 */
[----:B------:R2:W-:Y:S02]  /*6800*/  UTMASTG.4D.IM2COL [UR40], [UR6] ;  /* 0x00000028060073b5 */ /* 0x0005e40008058000 */
[----:B--2---:R0:W-:Y:S02]  /*6810*/  UTMACMDFLUSH ;  /* 0x00000000000079b7 */ /* 0x0041e40000000000 */
.L_x_91:
[----:B------:R-:W-:Y:S05]  /*6820*/  BSYNC.RECONVERGENT B0 ;  /* 0x0000000000007941 */ /* 0x000fea0003800200 */
.L_x_90:
[----:B------:R-:W-:Y:S01]  /*6830*/  R2UR UR40, R0 ;  /* 0x00000000002872ca */ /* 0x000fe200000e0000 */
[----:B------:R-:W-:Y:S11]  /*6840*/  BSSY.RECONVERGENT B0, `(.L_x_92) ;  /* 0x0000006000007945 */ /* 0x000ff60003800200 */
[----:B------:R-:W-:Y:S01]  /*6850*/  @!UPT UIADD3 URZ, UPT, UPT, URZ, URZ, URZ ;  /* 0x000000fffffff290 */ /* 0x000fe2000fffe0ff */
[----:B------:R-:W-:Y:S04]  /*6860*/  UISETP.NE.AND UP0, UPT, UR40, 0x3, UPT ;  /* 0x000000032800788c */ /* 0x000fe8000bf05270 */
[----:B------:R-:W-:Y:S01]  /*6870*/  USEL UR42, UR40, URZ, UP0 ;  /* 0x000000ff282a7287 */ /* 0x000fe20008000000 */
[----:B------:R-:W-:Y:S11]  /*6880*/  @P0 BRA `(.L_x_93) ;  /* 0x0000000000040947 */ /* 0x000ff60003800000 */
[----:B------:R-:W-:Y:S04]  /*6890*/  DEPBAR.LE SB0, 0x1 ;  /* 0x000080400000791a */ /* 0x000fe80000000000 */
.L_x_93:
[----:B------:R-:W-:Y:S05]  /*68a0*/  BSYNC.RECONVERGENT B0 ;  /* 0x0000000000007941 */ /* 0x000fea0003800200 */
.L_x_92:
[----:B------:R-:W-:Y:S01]  /*68b0*/  BAR.SYNC.DEFER_BLOCKING 0x1, 0x80 ;  /* 0x0042000000007b1d */ /* 0x000fe20000010000 */
[----:B------:R-:W-:Y:S01]  /*68c0*/  ISETP.NE.AND P1, PT, R112, RZ, PT ;  /* 0x000000ff7000720c */ /* 0x000fe20003f25270 */
[----:B------:R-:W-:Y:S01]  /*68d0*/  UISETP.NE.AND UP0, UPT, UR54, URZ, UPT ;  /* 0x000000ff3600728c */ /* 0x000fe2000bf05270 */
[----:B------:R-:W-:Y:S11]  /*68e0*/  LEA R3, R115, UR52, 0x3 ;  /* 0x0000003473037c11 */ /* 0x000ff6000f8e18ff */
[----:B------:R-:W-:Y:S01]  /*68f0*/  @P1 SHF.L.U32 R4, R66, 0x1f, RZ ;  /* 0x0000001f42041819 */ /* 0x000fe200000006ff */
[----:B------:R-:W-:Y:S06]  /*6900*/  BRA.U !UP0, `(.L_x_94) ;  /* 0x0000000108287547 */ /* 0x000fec000b800000 */
[----:B------:R-:W2:Y:S01]  /*6910*/  S2R R0, SR_CgaCtaId ;  /* 0x0000000000007919 */ /* 0x000ea20000008800 */
[----:B------:R-:W-:Y:S05]  /*6920*/  IMAD.U32 R2, RZ, RZ, UR53 ;  /* 0x00000035ff027e24 */ /* 0x000fea000f8e00ff */
[C---:B------:R-:W-:Y:S01]  /*6930*/  @P1 LEA R5, R2.reuse, UR52, 0x3 ;  /* 0x0000003402051c11 */ /* 0x040fe2000f8e18ff */
[----:B------:R-:W-:Y:S04]  /*6940*/  VIADD R2, R2, 0x1 ;  /* 0x0000000102027836 */ /* 0x000fe80000000000 */
[----:B------:R-:W-:Y:S01]  /*6950*/  @P1 VIADD R5, R5, 0x98 ;  /* 0x0000009805051836 */ /* 0x000fe20000000000 */
[C---:B------:R-:W-:Y:S04]  /*6960*/  ISETP.NE.AND P0, PT, R2.reuse, 0x3, PT ;  /* 0x000000030200780c */ /* 0x040fe80003f05270 */
[----:B------:R-:W-:Y:S04]  /*6970*/  SEL R2, R2, RZ, P0 ;  /* 0x000000ff02027207 */ /* 0x000fe80000000000 */
[----:B------:R-:W-:Y:S02]  /*6980*/  R2UR UR53, R2 ;  /* 0x00000000023572ca */ /* 0x000fe400000e0000 */
[----:B--2---:R-:W-:Y:S04]  /*6990*/  @P1 PRMT R0, R0, 0x654, R5 ;  /* 0x0000065400001816 */ /* 0x004fe80000000005 */
[----:B------:R2:W-:Y:S09]  /*69a0*/  @P1 SYNCS.ARRIVE.TRANS64.RED.A1T0 RZ, [R0+URZ], RZ ;  /* 0x000000ff00ff19a7 */ /* 0x0005f200081004ff */
.L_x_94:
[----:B------:R-:W3:Y:S01]  /*69b0*/  @P1 SYNCS.PHASECHK.TRANS64.TRYWAIT P0, [R3+URZ+0x80], R4 ;  /* 0x00008004030015a7 */ /* 0x000ee200080011ff */
[----:B------:R-:W-:Y:S01]  /*69c0*/  BSSY B1, `(.L_x_95) ;  /* 0x0000015000017945 */ /* 0x000fe20003800000 */
[----:B---3--:R-:W-:Y:S03]  /*69d0*/  @P1 SEL R116, RZ, 0x1, !P0 ;  /* 0x00000001ff741807 */ /* 0x008fe60004000000 */
[----:B------:R-:W-:Y:S05]  /*69e0*/  @!P1 BRA `(.L_x_96) ;  /* 0x0000000000489947 */ /* 0x000fea0003800000 */
[----:B------:R-:W-:Y:S01]  /*69f0*/  ISETP.NE.AND P1, PT, R117, RZ, PT ;  /* 0x000000ff7500720c */ /* 0x000fe20003f25270 */
[----:B------:R-:W-:Y:S01]  /*6a00*/  BSSY B0, `(.L_x_97) ;  /* 0x000000a000007945 */ /* 0x000fe20003800000 */
[----:B------:R-:W-:Y:S11]  /*6a10*/  ISETP.NE.AND P0, PT, R116, RZ, PT ;  /* 0x000000ff7400720c */ /* 0x000ff60003f05270 */
[----:B------:R-:W-:Y:S04]  /*6a20*/  @P1 IMAD R115, R115, 0x2000, R106 ;  /* 0x0000200073731824 */ /* 0x000fe800078e026a */
[----:B------:R-:W-:Y:S01]  /*6a30*/  @P1 IMAD.IADD R4, R114, 0x1, R115 ;  /* 0x0000000172041824 */ /* 0x000fe200078e0273 */
[----:B------:R-:W-:Y:S03]  /*6a40*/  @P1 IADD3 R2, PT, PT, R113, R115, RZ ;  /* 0x0000007371021210 */ /* 0x000fe60007ffe0ff */
[----:B--2---:R-:W-:Y:S01]  /*6a50*/  @P1 IMAD.IADD R0, R105, 0x1, R4 ;  /* 0x0000000169001824 */ /* 0x004fe200078e0204 */
[----:B------:R-:W-:Y:S06]  /*6a60*/  @P0 BRA `(.L_x_98) ;  /* 0x00000000000c0947 */ /* 0x000fec0003800000 */
[----:B------:R-:W-:Y:S04]  /*6a70*/  SHF.L.U32 R66, R66, 0x1f, RZ ;  /* 0x0000001f42427819 */ /* 0x000fe800000006ff */
[----:B------:R-:W2:Y:S02]  /*6a80*/  SYNCS.PHASECHK.TRANS64.TRYWAIT P0, [R3+URZ+0x80], R66 ;  /* 0x00008042030075a7 */ /* 0x000ea400080011ff */
[----:B--2---:R-:W-:Y:S05]  /*6a90*/  @!P0 BRA `(.L_x_99) ;  /* 0x0000001800308947 */ /* 0x004fea0003800000 */
.L_x_98:
[----:B------:R-:W-:Y:S05]  /*6aa0*/  BSYNC B0 ;  /* 0x0000000000007941 */ /* 0x000fea0003800000 */
.L_x_97:
[----:B------:R-:W-:Y:S11]  /*6ab0*/  ISETP.NE.AND P0, PT, R117, RZ, PT ;  /* 0x000000ff7500720c */ /* 0x000ff60003f05270 */
[----:B------:R-:W-:Y:S02]  /*6ac0*/  @!UPT UIADD3 URZ, UPT, UPT, URZ, URZ, URZ ;  /* 0x000000fffffff290 */ /* 0x000fe4000fffe0ff */
[----:B------:R3:W4:Y:S04]  /*6ad0*/  @P0 LDS.128 R56, [R115] ;  /* 0x0000000073380984 */ /* 0x0007280000000c00 */
[----:B------:R3:W1:Y:S04]  /*6ae0*/  @P0 LDS.128 R68, [R2+0x20] ;  /* 0x0000200002440984 */ /* 0x0006680000000c00 */
[----:B------:R3:W1:Y:S04]  /*6af0*/  @P0 LDS.128 R60, [R4+0x10] ;  /* 0x00001000043c0984 */ /* 0x0006680000000c00 */
[----:B------:R3:W1:Y:S02]  /*6b00*/  @P0 LDS.128 R76, [R0+0x10] ;  /* 0x00001000004c0984 */ /* 0x0006640000000c00 */
.L_x_96:
[----:B------:R-:W-:Y:S05]  /*6b10*/  BSYNC B1 ;  /* 0x0000000000017941 */ /* 0x000fea0003800000 */
.L_x_95:
[----:B--23--:R-:W-:Y:S05]  /*6b20*/  VIADD R0, R48, 0x20 ;  /* 0x0000002030007836 */ /* 0x00cfea0000000000 */
[----:B------:R-:W-:Y:S04]  /*6b30*/  SHF.R.U32.HI R0, RZ, 0x15, R0 ;  /* 0x00000015ff007819 */ /* 0x000fe80000011600 */
[----:B------:R-:W-:Y:S11]  /*6b40*/  LOP3.LUT P0, RZ, R0, 0x3, R100, 0x48, !PT ;  /* 0x0000000300ff7812 */ /* 0x000ff60007804864 */
[----:B------:R-:W-:Y:S02]  /*6b50*/  @!UPT UIADD3 URZ, UPT, UPT, URZ, URZ, URZ ;  /* 0x000000fffffff290 */ /* 0x000fe4000fffe0ff */
[----:B------:R-:W-:Y:S05]  /*6b60*/  @!P0 BRA `(.L_x_100) ;  /* 0x0000000000408947 */ /* 0x000fea0003800000 */
[----:B------:R-:W2:Y:S01]  /*6b70*/  LDCU.64 UR8, c[0x4][0x70] ;  /* 0x01000e00ff0877ac */ /* 0x000ea20008000a00 */
[----:B------:R-:W-:Y:S01]  /*6b80*/  MOV R3, 0x0 ;  /* 0x0000000000037802 */ /* 0x000fe20000000f00 */
[----:B------:R-:W-:Y:S02]  /*6b90*/  HFMA2 R12, -RZ, RZ, 0, 5.9604644775390625e-08 ;  /* 0x00000001ff0c7431 */ /* 0x000fe400000001ff */
[----:B-1----:R-:W-:Y:S02]  /*6ba0*/  IMAD.MOV.U32 R8, RZ, RZ, 0x192 ;  /* 0x00000192ff087424 */ /* 0x002fe400078e00ff */
[----:B------:R-:W-:Y:S01]  /*6bb0*/  IMAD.MOV.U32 R13, RZ, RZ, RZ ;  /* 0x000000ffff0d7224 */ /* 0x000fe200078e00ff */
[----:B------:R-:W1:Y:S01]  /*6bc0*/  LDCU.64 UR6, c[0x4][0x78] ;  /* 0x01000f00ff0677ac */ /* 0x000e620008000a00 */
[----:B------:R-:W3:Y:S01]  /*6bd0*/  LDC.64 R2, c[0x4][R3] ;  /* 0x0100000003027b82 */ /* 0x000ee20000000a00 */
[----:B------:R-:W5:Y:S01]  /*6be0*/  LDCU.64 UR4, c[0x4][0x10] ;  /* 0x01000200ff0477ac */ /* 0x000f620008000a00 */
[----:B--2---:R-:W-:Y:S01]  /*6bf0*/  MOV R5, UR9 ;  /* 0x0000000900057c02 */ /* 0x004fe20008000f00 */
[----:B------:R-:W-:Y:S01]  /*6c00*/  IMAD.U32 R4, RZ, RZ, UR8 ;  /* 0x00000008ff047e24 */ /* 0x000fe2000f8e00ff */
[----:B-1----:R-:W-:Y:S01]  /*6c10*/  MOV R7, UR7 ;  /* 0x0000000700077c02 */ /* 0x002fe20008000f00 */
[----:B------:R-:W-:Y:S01]  /*6c20*/  IMAD.U32 R6, RZ, RZ, UR6 ;  /* 0x00000006ff067e24 */ /* 0x000fe2000f8e00ff */
[----:B-----5:R-:W-:Y:S01]  /*6c30*/  MOV R11, UR5 ;  /* 0x00000005000b7c02 */ /* 0x020fe20008000f00 */
[----:B------:R-:W-:Y:S02]  /*6c40*/  IMAD.U32 R10, RZ, RZ, UR4 ;  /* 0x00000004ff0a7e24 */ /* 0x000fe4000f8e00ff */
[----:B------:R-:W-:Y:S07]  /*6c50*/  LEPC R20, `(.L_x_100) ;  /* 0x000000001014794e */ /* 0x000fee0000000000 */
[----:B---34-:R-:W-:Y:S05]  /*6c60*/  CALL.ABS.NOINC R2 ;  /* 0x0000000002007343 */ /* 0x018fea0003c00000 */
.L_x_100:
[----:B------:R-:W-:Y:S01]  /*6c70*/  ISETP.NE.AND P0, PT, R99, RZ, PT ;  /* 0x000000ff6300720c */ /* 0x000fe20003f05270 */
[----:B------:R-:W-:Y:S05]  /*6c80*/  WARPSYNC.ALL ;  /* 0x0000000000007948 */ /* 0x000fea0003800000 */
[----:B------:R-:W-:Y:S01]  /*6c90*/  R2UR UR4, R48 ;  /* 0x00000000300472ca */ /* 0x000fe200000e0000 */
[--C-:B----4-:R-:W-:Y:S01]  /*6ca0*/  HADD2.F32 R0, -RZ, R56.reuse.H0_H0 ;  /* 0x20000038ff007230 */ /* 0x110fe20000004100 */
[----:B------:R-:W-:Y:S01]  /*6cb0*/  R2UR UR6, R65 ;  /* 0x00000000410672ca */ /* 0x000fe200000e0000 */
[----:B------:R-:W-:Y:S01]  /*6cc0*/  HADD2.F32 R2, -RZ, R56.H1_H1 ;  /* 0x30000038ff027230 */ /* 0x000fe20000004100 */
[----:B------:R-:W-:Y:S01]  /*6cd0*/  USHF.L.U32 UR5, UR42, 0xd, URZ ;  /* 0x0000000d2a057899 */ /* 0x000fe200080006ff */
[--C-:B------:R-:W-:Y:S01]  /*6ce0*/  HADD2.F32 R3, -RZ, R57.reuse.H0_H0 ;  /* 0x20000039ff037230 */ /* 0x100fe20000004100 */
[----:B------:R-:W-:Y:S01]  /*6cf0*/  BSSY.RECONVERGENT B0, `(.L_x_101) ;  /* 0x000008c000007945 */ /* 0x000fe20003800200 */
[----:B------:R-:W-:Y:S02]  /*6d00*/  HADD2.F32 R48, -RZ, R57.H1_H1 ;  /* 0x30000039ff307230 */ /* 0x000fe40000004100 */
[--C-:B------:R-:W-:Y:S02]  /*6d10*/  HADD2.F32 R50, -RZ, R58.reuse.H0_H0 ;  /* 0x2000003aff327230 */ /* 0x100fe40000004100 */
[----:B------:R-:W-:Y:S02]  /*6d20*/  HADD2.F32 R51, -RZ, R58.H1_H1 ;  /* 0x3000003aff337230 */ /* 0x000fe40000004100 */
[----:B-1----:R-:W1:Y:S01]  /*6d30*/  LDTM.x32 R4, tmem[UR4+0x20] ;  /* 0x00002004000479ee */ /* 0x002e6200082c0000 */
[----:B------:R-:W-:Y:S01]  /*6d40*/  NOP ;  /* 0x0000000000007918 */ /* 0x000fe20000000000 */
[----:B------:R-:W-:Y:S01]  /*6d50*/  UIADD3 UR6, UPT, UPT, UR6, 0xe0, URZ ;  /* 0x000000e006067890 */ /* 0x000fe2000fffe0ff */
[--C-:B------:R-:W-:Y:S02]  /*6d60*/  HADD2.F32 R52, -RZ, R59.reuse.H0_H0 ;  /* 0x2000003bff347230 */ /* 0x100fe40000004100 */
[----:B------:R-:W-:Y:S01]  /*6d70*/  HADD2.F32 R53, -RZ, R59.H1_H1 ;  /* 0x3000003bff357230 */ /* 0x000fe20000004100 */
[----:B------:R-:W-:Y:S01]  /*6d80*/  UPRMT UR6, UR45, 0x654, UR6 ;  /* 0x000006542d067896 */ /* 0x000fe20008000006 */
[--C-:B------:R-:W-:Y:S02]  /*6d90*/  HADD2.F32 R54, -RZ, R60.reuse.H0_H0 ;  /* 0x2000003cff367230 */ /* 0x100fe40000004100 */
[----:B------:R-:W-:Y:S02]  /*6da0*/  HADD2.F32 R55, -RZ, R60.H1_H1 ;  /* 0x3000003cff377230 */ /* 0x000fe40000004100 */
[--C-:B------:R-:W-:Y:S02]  /*6db0*/  HADD2.F32 R56, -RZ, R61.reuse.H0_H0 ;  /* 0x2000003dff387230 */ /* 0x100fe40000004100 */
[----:B------:R-:W-:Y:S02]  /*6dc0*/  HADD2.F32 R57, -RZ, R61.H1_H1 ;  /* 0x3000003dff397230 */ /* 0x000fe40000004100 */
[----:B-1----:R-:W-:Y:S01]  /*6dd0*/  SYNCS.ARRIVE.TRANS64.RED.A1T0 RZ, [UR6], RZ ;  /* 0x000000ffffff79a7 */ /* 0x002fe20008100406 */
[--C-:B------:R-:W-:Y:S02]  /*6de0*/  HADD2.F32 R58, -RZ, R62.reuse.H0_H0 ;  /* 0x2000003eff3a7230 */ /* 0x100fe40000004100 */
[----:B------:R-:W-:Y:S02]  /*6df0*/  HADD2.F32 R59, -RZ, R62.H1_H1 ;  /* 0x3000003eff3b7230 */ /* 0x000fe40000004100 */
[--C-:B------:R-:W-:Y:S02]  /*6e00*/  HADD2.F32 R60, -RZ, R63.reuse.H0_H0 ;  /* 0x2000003fff3c7230 */ /* 0x100fe40000004100 */
[----:B------:R-:W-:Y:S02]  /*6e10*/  HADD2.F32 R61, -RZ, R63.H1_H1 ;  /* 0x3000003fff3d7230 */ /* 0x000fe40000004100 */
[C---:B------:R-:W-:Y:S01]  /*6e20*/  FMUL R4, R47.reuse, R4 ;  /* 0x000000042f047220 */ /* 0x040fe20000400000 */
[C---:B------:R-:W-:Y:S01]  /*6e30*/  FMUL R5, R47.reuse, R5 ;  /* 0x000000052f057220 */ /* 0x040fe20000400000 */
[C---:B------:R-:W-:Y:S01]  /*6e40*/  FMUL R6, R47.reuse, R6 ;  /* 0x000000062f067220 */ /* 0x040fe20000400000 */
[----:B------:R-:W-:Y:S01]  /*6e50*/  FMUL R7, R47, R7 ;  /* 0x000000072f077220 */ /* 0x000fe20000400000 */
[C---:B------:R-:W-:Y:S01]  /*6e60*/  FFMA R4, R49.reuse, R0, R4 ;  /* 0x0000000031047223 */ /* 0x040fe20000000004 */
[C---:B------:R-:W-:Y:S01]  /*6e70*/  FFMA R5, R49.reuse, R2, R5 ;  /* 0x0000000231057223 */ /* 0x040fe20000000005 */
[C---:B------:R-:W-:Y:S01]  /*6e80*/  FFMA R6, R49.reuse, R3, R6 ;  /* 0x0000000331067223 */ /* 0x040fe20000000006 */
[----:B------:R-:W-:Y:S01]  /*6e90*/  FFMA R7, R49, R48, R7 ;  /* 0x0000003031077223 */ /* 0x000fe20000000007 */
[C---:B------:R-:W-:Y:S01]  /*6ea0*/  FMUL R8, R47.reuse, R8 ;  /* 0x000000082f087220 */ /* 0x040fe20000400000 */
[----:B------:R-:W-:Y:S01]  /*6eb0*/  FMUL R9, R47, R9 ;  /* 0x000000092f097220 */ /* 0x000fe20000400000 */
[----:B------:R-:W-:Y:S01]  /*6ec0*/  F2FP.F16.F32.PACK_AB R4, R5, R4 ;  /* 0x000000040504723e */ /* 0x000fe200000000ff */
[----:B------:R-:W-:Y:S01]  /*6ed0*/  FMUL R0, R47, R10 ;  /* 0x0000000a2f007220 */ /* 0x000fe20000400000 */
[----:B------:R-:W-:Y:S01]  /*6ee0*/  F2FP.F16.F32.PACK_AB R5, R7, R6 ;  /* 0x000000060705723e */ /* 0x000fe200000000ff */
[C---:B------:R-:W-:Y:S01]  /*6ef0*/  FFMA R8, R49.reuse, R50, R8 ;  /* 0x0000003231087223 */ /* 0x040fe20000000008 */
[C---:B------:R-:W-:Y:S01]  /*6f00*/  FFMA R9, R49.reuse, R51, R9 ;  /* 0x0000003331097223 */ /* 0x040fe20000000009 */
[----:B------:R-:W-:Y:S01]  /*6f10*/  FFMA R0, R49, R52, R0 ;  /* 0x0000003431007223 */ /* 0x000fe20000000000 */
[C---:B------:R-:W-:Y:S01]  /*6f20*/  FMUL R2, R47.reuse, R11 ;  /* 0x0000000b2f027220 */ /* 0x040fe20000400000 */
[C---:B------:R-:W-:Y:S01]  /*6f30*/  FMUL R3, R47.reuse, R12 ;  /* 0x0000000c2f037220 */ /* 0x040fe20000400000 */
[----:B------:R-:W-:Y:S01]  /*6f40*/  FMUL R10, R47, R13 ;  /* 0x0000000d2f0a7220 */ /* 0x000fe20000400000 */
[----:B------:R-:W-:Y:S01]  /*6f50*/  F2FP.F16.F32.PACK_AB R6, R9, R8 ;  /* 0x000000080906723e */ /* 0x000fe200000000ff */
[C---:B------:R-:W-:Y:S01]  /*6f60*/  FFMA R2, R49.reuse, R53, R2 ;  /* 0x0000003531027223 */ /* 0x040fe20000000002 */
[C---:B------:R-:W-:Y:S01]  /*6f70*/  FFMA R3, R49.reuse, R54, R3 ;  /* 0x0000003631037223 */ /* 0x040fe20000000003 */
[----:B------:R-:W-:Y:S01]  /*6f80*/  FFMA R10, R49, R55, R10 ;  /* 0x00000037310a7223 */ /* 0x000fe2000000000a */
[C---:B------:R-:W-:Y:S01]  /*6f90*/  FMUL R11, R47.reuse, R14 ;  /* 0x0000000e2f0b7220 */ /* 0x040fe20000400000 */
[C---:B------:R-:W-:Y:S01]  /*6fa0*/  FMUL R15, R47.reuse, R15 ;  /* 0x0000000f2f0f7220 */ /* 0x040fe20000400000 */
[C---:B------:R-:W-:Y:S01]  /*6fb0*/  FMUL R12, R47.reuse, R16 ;  /* 0x000000102f0c7220 */ /* 0x040fe20000400000 */
[----:B------:R-:W-:Y:S01]  /*6fc0*/  FMUL R13, R47, R17 ;  /* 0x000000112f0d7220 */ /* 0x000fe20000400000 */
[----:B------:R-:W-:Y:S01]  /*6fd0*/  FFMA R11, R49, R56, R11 ;  /* 0x00000038310b7223 */ /* 0x000fe2000000000b */
[----:B------:R-:W-:Y:S01]  /*6fe0*/  FMUL R14, R47, R18 ;  /* 0x000000122f0e7220 */ /* 0x000fe20000400000 */
[----:B------:R-:W-:Y:S01]  /*6ff0*/  FFMA R15, R49, R57, R15 ;  /* 0x00000039310f7223 */ /* 0x000fe2000000000f */
[--C-:B------:R-:W-:Y:S02]  /*7000*/  HADD2.F32 R62, -RZ, R68.reuse.H0_H0 ;  /* 0x20000044ff3e7230 */ /* 0x100fe40000004100 */
[----:B------:R-:W-:Y:S01]  /*7010*/  FMUL R19, R47, R19 ;  /* 0x000000132f137220 */ /* 0x000fe20000400000 */
[----:B------:R-:W-:Y:S01]  /*7020*/  F2FP.F16.F32.PACK_AB R7, R2, R0 ;  /* 0x000000000207723e */ /* 0x000fe200000000ff */
[----:B------:R-:W-:Y:S01]  /*7030*/  FFMA R12, R49, R58, R12 ;  /* 0x0000003a310c7223 */ /* 0x000fe2000000000c */
[----:B------:R-:W-:Y:S02]  /*7040*/  HADD2.F32 R63, -RZ, R68.H1_H1 ;  /* 0x30000044ff3f7230 */ /* 0x000fe40000004100 */
[----:B------:R-:W-:Y:S01]  /*7050*/  FMUL R16, R47, R20 ;  /* 0x000000142f107220 */ /* 0x000fe20000400000 */
[----:B------:R-:W-:Y:S01]  /*7060*/  FFMA R13, R49, R59, R13 ;  /* 0x0000003b310d7223 */ /* 0x000fe2000000000d */
[----:B------:R1:W-:Y:S01]  /*7070*/  STS.128 [R106+UR5], R4 ;  /* 0x000000046a007988 */ /* 0x0003e20008000c05 */
[--C-:B------:R-:W-:Y:S02]  /*7080*/  HADD2.F32 R64, -RZ, R69.reuse.H0_H0 ;  /* 0x20000045ff407230 */ /* 0x100fe40000004100 */
[----:B------:R-:W-:Y:S01]  /*7090*/  FMUL R17, R47, R21 ;  /* 0x000000152f117220 */ /* 0x000fe20000400000 */
[----:B------:R-:W-:Y:S01]  /*70a0*/  FFMA R14, R49, R60, R14 ;  /* 0x0000003c310e7223 */ /* 0x000fe2000000000e */
[----:B------:R-:W-:Y:S02]  /*70b0*/  HADD2.F32 R65, -RZ, R69.H1_H1 ;  /* 0x30000045ff417230 */ /* 0x000fe40000004100 */
[----:B------:R-:W-:Y:S01]  /*70c0*/  FMUL R18, R47, R22 ;  /* 0x000000162f127220 */ /* 0x000fe20000400000 */
[----:B------:R-:W-:Y:S01]  /*70d0*/  FFMA R19, R49, R61, R19 ;  /* 0x0000003d31137223 */ /* 0x000fe20000000013 */
[----:B------:R-:W-:Y:S02]  /*70e0*/  HADD2.F32 R66, -RZ, R70.H0_H0 ;  /* 0x20000046ff427230 */ /* 0x000fe40000004100 */
[----:B------:R-:W-:Y:S01]  /*70f0*/  FMUL R23, R47, R23 ;  /* 0x000000172f177220 */ /* 0x000fe20000400000 */
[--C-:B------:R-:W-:Y:S02]  /*7100*/  HADD2.F32 R74, -RZ, R78.reuse.H0_H0 ;  /* 0x2000004eff4a7230 */ /* 0x100fe40000004100 */
[----:B------:R-:W-:Y:S01]  /*7110*/  FFMA R16, R49, R62, R16 ;  /* 0x0000003e31107223 */ /* 0x000fe20000000010 */
[----:B------:R-:W-:Y:S01]  /*7120*/  HADD2.F32 R75, -RZ, R78.H1_H1 ;  /* 0x3000004eff4b7230 */ /* 0x000fe20000004100 */
[----:B------:R-:W-:Y:S01]  /*7130*/  IADD3 R78, PT, PT, R106, UR5, RZ ;  /* 0x000000056a4e7c10 */ /* 0x000fe2000fffe0ff */
[----:B------:R-:W-:Y:S02]  /*7140*/  HADD2.F32 R67, -RZ, R70.H1_H1 ;  /* 0x30000046ff437230 */ /* 0x000fe40000004100 */
[----:B------:R-:W-:Y:S01]  /*7150*/  FMUL R20, R47, R24 ;  /* 0x000000182f147220 */ /* 0x000fe20000400000 */
[----:B------:R-:W-:Y:S01]  /*7160*/  FFMA R17, R49, R63, R17 ;  /* 0x0000003f31117223 */ /* 0x000fe20000000011 */
[--C-:B------:R-:W-:Y:S02]  /*7170*/  HADD2.F32 R68, -RZ, R71.reuse.H0_H0 ;  /* 0x20000047ff447230 */ /* 0x100fe40000004100 */
[----:B------:R-:W-:Y:S01]  /*7180*/  FMUL R21, R47, R25 ;  /* 0x000000192f157220 */ /* 0x000fe20000400000 */
[----:B------:R-:W-:Y:S01]  /*7190*/  FFMA R18, R49, R64, R18 ;  /* 0x0000004031127223 */ /* 0x000fe20000000012 */
[----:B------:R-:W-:Y:S02]  /*71a0*/  HADD2.F32 R69, -RZ, R71.H1_H1 ;  /* 0x30000047ff457230 */ /* 0x000fe40000004100 */
[----:B------:R-:W-:Y:S01]  /*71b0*/  FMUL R22, R47, R26 ;  /* 0x0000001a2f167220 */ /* 0x000fe20000400000 */
[----:B------:R-:W-:Y:S01]  /*71c0*/  F2FP.F16.F32.PACK_AB R8, R10, R3 ;  /* 0x000000030a08723e */ /* 0x000fe200000000ff */
[----:B------:R-:W-:Y:S01]  /*71d0*/  FFMA R23, R49, R65, R23 ;  /* 0x0000004131177223 */ /* 0x000fe20000000017 */
[----:B------:R-:W-:Y:S01]  /*71e0*/  F2FP.F16.F32.PACK_AB R9, R15, R11 ;  /* 0x0000000b0f09723e */ /* 0x000fe200000000ff */
[--C-:B------:R-:W-:Y:S02]  /*71f0*/  HADD2.F32 R70, -RZ, R76.reuse.H0_H0 ;  /* 0x2000004cff467230 */ /* 0x100fe40000004100 */
[----:B------:R-:W-:Y:S01]  /*7200*/  FMUL R27, R47, R27 ;  /* 0x0000001b2f1b7220 */ /* 0x000fe20000400000 */
[----:B------:R-:W-:Y:S01]  /*7210*/  IADD3 R114, PT, PT, R114, R78, RZ ;  /* 0x0000004e72727210 */ /* 0x000fe20007ffe0ff */
[----:B------:R-:W-:Y:S01]  /*7220*/  FFMA R20, R49, R66, R20 ;  /* 0x0000004231147223 */ /* 0x000fe20000000014 */
[----:B------:R-:W-:Y:S01]  /*7230*/  F2FP.F16.F32.PACK_AB R10, R13, R12 ;  /* 0x0000000c0d0a723e */ /* 0x000fe200000000ff */
[----:B------:R-:W-:Y:S01]  /*7240*/  HADD2.F32 R71, -RZ, R76.H1_H1 ;  /* 0x3000004cff477230 */ /* 0x000fe20000004100 */
[----:B------:R-:W-:Y:S01]  /*7250*/  F2FP.F16.F32.PACK_AB R11, R19, R14 ;  /* 0x0000000e130b723e */ /* 0x000fe200000000ff */
[----:B------:R-:W-:Y:S01]  /*7260*/  FMUL R24, R47, R28 ;  /* 0x0000001c2f187220 */ /* 0x000fe20000400000 */
[----:B------:R-:W-:Y:S01]  /*7270*/  FFMA R21, R49, R67, R21 ;  /* 0x0000004331157223 */ /* 0x000fe20000000015 */
[--C-:B------:R-:W-:Y:S02]  /*7280*/  HADD2.F32 R72, -RZ, R77.reuse.H0_H0 ;  /* 0x2000004dff487230 */ /* 0x100fe40000004100 */
[----:B------:R-:W-:Y:S01]  /*7290*/  FMUL R25, R47, R29 ;  /* 0x0000001d2f197220 */ /* 0x000fe20000400000 */
[----:B------:R1:W-:Y:S01]  /*72a0*/  STS.128 [R114+0x10], R8 ;  /* 0x0000100872007388 */ /* 0x0003e20000000c00 */
[----:B------:R-:W-:Y:S01]  /*72b0*/  FFMA R22, R49, R68, R22 ;  /* 0x0000004431167223 */ /* 0x000fe20000000016 */
[----:B------:R-:W-:Y:S02]  /*72c0*/  HADD2.F32 R73, -RZ, R77.H1_H1 ;  /* 0x3000004dff497230 */ /* 0x000fe40000004100 */
[----:B------:R-:W-:Y:S01]  /*72d0*/  FMUL R26, R47, R30 ;  /* 0x0000001e2f1a7220 */ /* 0x000fe20000400000 */
[----:B------:R-:W-:Y:S01]  /*72e0*/  FFMA R27, R49, R69, R27 ;  /* 0x00000045311b7223 */ /* 0x000fe2000000001b */
        /* <DEDUP_REMOVED lines=10> */
[----:B------:R-:W-:Y:S01]  /*7390*/  F2FP.F16.F32.PACK_AB R17, R23, R18 ;  /* 0x000000121711723e */ /* 0x000fe200000000ff */
[----:B------:R-:W-:Y:S01]  /*73a0*/  FFMA R31, R49, R73, R31 ;  /* 0x00000049311f7223 */ /* 0x000fe2000000001f */
[----:B------:R-:W-:Y:S01]  /*73b0*/  FMUL R35, R47, R35 ;  /* 0x000000232f237220 */ /* 0x000fe20000400000 */
[----:B------:R-:W-:Y:S01]  /*73c0*/  IADD3 R113, PT, PT, R113, R78, RZ ;  /* 0x0000004e71717210 */ /* 0x000fe20007ffe0ff */
[----:B------:R-:W-:Y:S01]  /*73d0*/  FFMA R28, R49, R74, R28 ;  /* 0x0000004a311c7223 */ /* 0x000fe2000000001c */
[----:B------:R-:W-:Y:S01]  /*73e0*/  F2FP.F16.F32.PACK_AB R18, R21, R20 ;  /* 0x000000141512723e */ /* 0x000fe200000000ff */
[----:B------:R-:W-:Y:S01]  /*73f0*/  FFMA R29, R49, R75, R29 ;  /* 0x0000004b311d7223 */ /* 0x000fe2000000001d */
[----:B------:R-:W-:Y:S01]  /*7400*/  F2FP.F16.F32.PACK_AB R19, R27, R22 ;  /* 0x000000161b13723e */ /* 0x000fe200000000ff */
[C---:B------:R-:W-:Y:S01]  /*7410*/  FFMA R30, R49.reuse, R76, R30 ;  /* 0x0000004c311e7223 */ /* 0x040fe2000000001e */
[----:B------:R-:W-:Y:S01]  /*7420*/  FFMA R35, R49, R77, R35 ;  /* 0x0000004d31237223 */ /* 0x000fe20000000023 */
[----:B------:R-:W-:Y:S02]  /*7430*/  F2FP.F16.F32.PACK_AB R24, R25, R24 ;  /* 0x000000181918723e */ /* 0x000fe400000000ff */
[----:B------:R1:W-:Y:S01]  /*7440*/  STS.128 [R113+0x20], R16 ;  /* 0x0000201071007388 */ /* 0x0003e20000000c00 */
[----:B------:R-:W-:Y:S02]  /*7450*/  F2FP.F16.F32.PACK_AB R25, R31, R26 ;  /* 0x0000001a1f19723e */ /* 0x000fe400000000ff */
[----:B------:R-:W-:Y:S02]  /*7460*/  F2FP.F16.F32.PACK_AB R26, R29, R28 ;  /* 0x0000001c1d1a723e */ /* 0x000fe400000000ff */
[----:B------:R-:W-:Y:S02]  /*7470*/  F2FP.F16.F32.PACK_AB R27, R35, R30 ;  /* 0x0000001e231b723e */ /* 0x000fe400000000ff */
[----:B------:R-:W-:Y:S05]  /*7480*/  IADD3 R0, PT, PT, R105, R114, RZ ;  /* 0x0000007269007210 */ /* 0x000fea0007ffe0ff */
        /* <DEDUP_REMOVED lines=11> */
[----:B------:R-:W-:Y:S01]  /*7540*/  R2UR UR11, R108 ;  /* 0x000000006c0b72ca */ /* 0x000fe200000e0000 */
[----:B------:R-:W-:Y:S01]  /*7550*/  UIADD3 UR9, UPT, UPT, UR41, 0x20, URZ ;  /* 0x0000002029097890 */ /* 0x000fe2000fffe0ff */
[----:B------:R-:W-:Y:S01]  /*7560*/  R2UR UR12, R109 ;  /* 0x000000006d0c72ca */ /* 0x000fe200000e0000 */
[----:B------:R-:W-:Y:S02]  /*7570*/  UIADD3 UR8, UPT, UPT, UR52, 0x200, UR5 ;  /* 0x0000020034087890 */ /* 0x000fe4000fffe005 */
[----:B------:R-:W-:Y:S10]  /*7580*/  UIADD3.X UR7, UPT, UPT, URZ, UR57, URZ, UP0, !UPT ;  /* 0x00000039ff077290 */ /* 0x000ff400087fe4ff */
[----:B------:R2:W-:Y:S02]  /*7590*/  UTMASTG.4D.IM2COL [UR8], [UR6] ;  /* 0x00000008060073b5 */ /* 0x0005e40008058000 */
[----:B--2---:R0:W-:Y:S02]  /*75a0*/  UTMACMDFLUSH ;  /* 0x00000000000079b7 */ /* 0x0041e40000000000 */
.L_x_102:
[----:B------:R-:W-:Y:S05]  /*75b0*/  BSYNC.RECONVERGENT B0 ;  /* 0x0000000000007941 */ /* 0x000fea0003800200 */
.L_x_101:
[----:B-1----:R-:W-:Y:S01]  /*75c0*/  MOV R0, UR40 ;  /* 0x0000002800007c02 */ /* 0x002fe20008000f00 */
[----:B------:R-:W-:Y:S01]  /*75d0*/  UIADD3 UR42, UPT, UPT, UR42, 0x1, URZ ;  /* 0x000000012a2a7890 */ /* 0x000fe2000fffe0ff */
[----:B------:R-:W-:Y:S05]  /*75e0*/  BSSY.RECONVERGENT B0, `(.L_x_103) ;  /* 0x0000005000007945 */ /* 0x000fea0003800200 */
[----:B------:R-:W-:Y:S02]  /*75f0*/  MOV R2, UR42 ;  /* 0x0000002a00027c02 */ /* 0x000fe40008000f00 */
[----:B------:R-:W-:Y:S01]  /*7600*/  MOV R64, UR42 ;  /* 0x0000002a00407c02 */ /* 0x000fe20008000f00 */
[----:B------:R-:W-:Y:S05]  /*7610*/  @P0 BRA `(.L_x_104) ;  /* 0x0000000000040947 */ /* 0x000fea0003800000 */
[----:B------:R-:W-:Y:S04]  /*7620*/  DEPBAR.LE SB0, 0x1 ;  /* 0x000080400000791a */ /* 0x000fe80000000000 */
.L_x_104:
[----:B------:R-:W-:Y:S05]  /*7630*/  BSYNC.RECONVERGENT B0 ;  /* 0x0000000000007941 */ /* 0x000fea0003800200 */
.L_x_103:
[----:B------:R-:W-:Y:S01]  /*7640*/  BAR.SYNC.DEFER_BLOCKING 0x1, 0x80 ;  /* 0x0042000000007b1d */ /* 0x000fe20000010000 */
[----:B------:R-:W-:Y:S01]  /*7650*/  ISETP.NE.AND P0, PT, R2, 0x3, PT ;  /* 0x000000030200780c */ /* 0x000fe20003f05270 */
[----:B------:R-:W-:Y:S01]  /*7660*/  UISETP.NE.AND UP0, UPT, UR54, -0x2, UPT ;  /* 0xfffffffe3600788c */ /* 0x000fe2000bf05270 */
[----:B------:R-:W-:Y:S02]  /*7670*/  VIADD R45, R45, 0x1 ;  /* 0x000000012d2d7836 */ /* 0x000fe40000000000 */
[----:B------:R-:W-:Y:S02]  /*7680*/  ISETP.EQ.XOR P1, PT, R0, 0x3, !P0 ;  /* 0x000000030000780c */ /* 0x000fe40004722a70 */
[----:B------:R-:W-:Y:S02]  /*7690*/  SEL R64, R64, RZ, P0 ;  /* 0x000000ff40407207 */ /* 0x000fe40000000000 */
[----:B------:R-:W-:Y:S04]  /*76a0*/  SEL R0, RZ, 0x1, !P1 ;  /* 0x00000001ff007807 */ /* 0x000fe80004800000 */
[----:B------:R-:W-:Y:S01]  /*76b0*/  LOP3.LUT R98, R98, R0, RZ, 0x3c, !PT ;  /* 0x0000000062627212 */ /* 0x000fe200078e3cff */
[----:B------:R-:W-:Y:S06]  /*76c0*/  BRA.U !UP0, `(.L_x_105) ;  /* 0x00000001082c7547 */ /* 0x000fec000b800000 */
[----:B------:R-:W-:Y:S01]  /*76d0*/  ISETP.NE.AND P2, PT, R112, RZ, PT ;  /* 0x000000ff7000720c */ /* 0x000fe20003f45270 */
[----:B------:R-:W1:Y:S01]  /*76e0*/  S2R R0, SR_CgaCtaId ;  /* 0x0000000000007919 */ /* 0x000e620000008800 */
[----:B------:R-:W-:Y:S11]  /*76f0*/  IMAD.U32 R2, RZ, RZ, UR53 ;  /* 0x00000035ff027e24 */ /* 0x000ff6000f8e00ff */
[C---:B------:R-:W-:Y:S01]  /*7700*/  @P2 LEA R3, R2.reuse, UR52, 0x3 ;  /* 0x0000003402032c11 */ /* 0x040fe2000f8e18ff */
[----:B------:R-:W-:Y:S04]  /*7710*/  VIADD R2, R2, 0x1 ;  /* 0x0000000102027836 */ /* 0x000fe80000000000 */
[----:B------:R-:W-:Y:S01]  /*7720*/  @P2 VIADD R3, R3, 0x98 ;  /* 0x0000009803032836 */ /* 0x000fe20000000000 */
[C---:B------:R-:W-:Y:S04]  /*7730*/  ISETP.NE.AND P0, PT, R2.reuse, 0x3, PT ;  /* 0x000000030200780c */ /* 0x040fe80003f05270 */
[----:B------:R-:W-:Y:S04]  /*7740*/  SEL R2, R2, RZ, P0 ;  /* 0x000000ff02027207 */ /* 0x000fe80000000000 */
[----:B------:R-:W-:Y:S02]  /*7750*/  R2UR UR53, R2 ;  /* 0x00000000023572ca */ /* 0x000fe400000e0000 */
[----:B-1----:R-:W-:Y:S04]  /*7760*/  @P2 PRMT R0, R0, 0x654, R3 ;  /* 0x0000065400002816 */ /* 0x002fe80000000003 */
[----:B------:R1:W-:Y:S09]  /*7770*/  @P2 SYNCS.ARRIVE.TRANS64.RED.A1T0 RZ, [R0+URZ], RZ ;  /* 0x000000ff00ff29a7 */ /* 0x0003f200081004ff */
.L_x_105:
[----:B------:R-:W-:Y:S01]  /*7780*/  ISETP.NE.AND P1, PT, R107, RZ, PT ;  /* 0x000000ff6b00720c */ /* 0x000fe20003f25270 */
[----:B------:R-:W-:Y:S01]  /*7790*/  UIADD3 UR54, UPT, UPT, UR54, 0x2, URZ ;  /* 0x0000000236367890 */ /* 0x000fe2000fffe0ff */
[----:B------:R-:W-:Y:S01]  /*77a0*/  ISETP.NE.AND P0, PT, R45, 0x2, PT ;  /* 0x000000022d00780c */ /* 0x000fe20003f05270 */
[----:B------:R-:W-:Y:S01]  /*77b0*/  IMAD.IADD R14, R43, 0x1, R90 ;  /* 0x000000012b0e7824 */ /* 0x000fe200078e025a */
[----:B------:R-:W-:Y:S01]  /*77c0*/  LOP3.LUT R96, R96, 0x1, RZ, 0x3c, !PT ;  /* 0x0000000160607812 */ /* 0x000fe200078e3cff */
[----:B------:R-:W-:Y:S01]  /*77d0*/  IMAD.IADD R18, R44, 0x1, R91 ;  /* 0x000000012c127824 */ /* 0x000fe200078e025b */
[----:B-1----:R-:W-:Y:S01]  /*77e0*/  SEL R0, RZ, 0x1, P0 ;  /* 0x00000001ff007807 */ /* 0x002fe20000000000 */
[----:B------:R-:W-:Y:S01]  /*77f0*/  IMAD.MOV.U32 R17, RZ, RZ, R104 ;  /* 0x000000ffff117224 */ /* 0x000fe200078e0068 */
[----:B------:R-:W-:Y:S02]  /*7800*/  SEL R45, R45, RZ, P0 ;  /* 0x000000ff2d2d7207 */ /* 0x000fe40000000000 */
[----:B------:R-:W-:Y:S03]  /*7810*/  LOP3.LUT R97, R97, R0, RZ, 0x3c, !PT ;  /* 0x0000000061617212 */ /* 0x000fe600078e3cff */
[----:B------:R-:W-:Y:S05]  /*7820*/  @P1 BRA `(.L_x_106) ;  /* 0xffffffd400e81947 */ /* 0x000fea000383ffff */
[----:B------:R-:W-:-:S13]  /*7830*/  ISETP.NE.AND P1, PT, R101, RZ, PT ;  /* 0x000000ff6500720c */ /* 0x000fda0003f25270 */
[----:B------:R-:W-:Y:S05]  /*7840*/  @!P1 BRA `(.L_x_107) ;  /* 0x0000000000489947 */ /* 0x000fea0003800000 */
[----:B------:R-:W1:Y:S02]  /*7850*/  LDCU.64 UR4, c[0x0][0x890] ;  /* 0x00011200ff0477ac */ /* 0x000e640008000a00 */
[----:B-1----:R-:W-:-:S04]  /*7860*/  UISETP.NE.U32.AND UP0, UPT, UR4, URZ, UPT ;  /* 0x000000ff0400728c */ /* 0x002fc8000bf05070 */
[----:B------:R-:W-:-:S09]  /*7870*/  UISETP.NE.AND.EX UP0, UPT, UR5, URZ, UPT, UP0 ;  /* 0x000000ff0500728c */ /* 0x000fd2000bf05300 */
[----:B------:R-:W-:Y:S05]  /*7880*/  BRA.U UP0, `(.L_x_108) ;  /* 0x00000001000c7547 */ /* 0x000fea000b800000 */
[----:B------:R-:W-:-:S13]  /*7890*/  FSETP.NEU.AND P0, PT, R49, RZ, PT ;  /* 0x000000ff3100720b */ /* 0x000fda0003f0d000 */
[----:B------:R-:W-:Y:S05]  /*78a0*/  @!P0 EXIT ;  /* 0x000000000000894d */ /* 0x000fea0003800000 */
[----:B------:R-:W-:Y:S05]  /*78b0*/  BRA `(.L_x_107) ;  /* 0x00000000002c7947 */ /* 0x000fea0003800000 */
.L_x_108:
[----:B------:R-:W-:Y:S01]  /*78c0*/  ISETP.NE.AND P0, PT, R111, RZ, PT ;  /* 0x000000ff6f00720c */ /* 0x000fe20003f05270 */
[----:B------:R-:W-:-:S12]  /*78d0*/  BSSY.RECONVERGENT B0, `(.L_x_107) ;  /* 0x0000009000007945 */ /* 0x000fd80003800200 */
[----:B------:R-:W-:Y:S05]  /*78e0*/  @P0 BRA `(.L_x_109) ;  /* 0x0000000000140947 */ /* 0x000fea0003800000 */
[----:B------:R-:W1:Y:S02]  /*78f0*/  LDCU.64 UR4, c[0x0][0x888] ;  /* 0x00011100ff0477ac */ /* 0x000e640008000a00 */
[----:B-1----:R-:W-:-:S04]  /*7900*/  ISETP.NE.U32.AND P0, PT, RZ, UR4, PT ;  /* 0x00000004ff007c0c */ /* 0x002fc8000bf05070 */
[----:B------:R-:W-:-:S13]  /*7910*/  ISETP.NE.AND.EX P0, PT, RZ, UR5, PT, P0 ;  /* 0x00000005ff007c0c */ /* 0x000fda000bf05300 */
[----:B------:R-:W-:Y:S05]  /*7920*/  @!P0 EXIT ;  /* 0x000000000000894d */ /* 0x000fea0003800000 */
[----:B------:R-:W-:Y:S05]  /*7930*/  BRA `(.L_x_110) ;  /* 0x0000000000087947 */ /* 0x000fea0003800000 */
.L_x_109:
[----:B------:R-:W-:-:S13]  /*7940*/  FSETP.NEU.AND P0, PT, R49, RZ, PT ;  /* 0x000000ff3100720b */ /* 0x000fda0003f0d000 */
[----:B------:R-:W-:Y:S05]  /*7950*/  @!P0 EXIT ;  /* 0x000000000000894d */ /* 0x000fea0003800000 */
.L_x_110:
[----:B------:R-:W-:Y:S05]  /*7960*/  BSYNC.RECONVERGENT B0 ;  /* 0x0000000000007941 */ /* 0x000fea0003800200 */
.L_x_107:
[----:B------:R-:W-:Y:S01]  /*7970*/  ULEA UR4, UR53, UR52, 0x3 ;  /* 0x0000003435047291 */ /* 0x000fe2000f8e18ff */
[----:B------:R-:W-:-:S04]  /*7980*/  DEPBAR.LE SB0, 0x0 ;  /* 0x000080000000791a */ /* 0x000fc80000000000 */
[----:B------:R-:W-:-:S04]  /*7990*/  UIADD3 UR4, UPT, UPT, UR4, 0x98, URZ ;  /* 0x0000009804047890 */ /* 0x000fc8000fffe0ff */
[----:B------:R-:W-:-:S09]  /*79a0*/  UPRMT UR4, UR45, 0x654, UR4 ;  /* 0x000006542d047896 */ /* 0x000fd20008000004 */
[----:B------:R-:W-:Y:S01]  /*79b0*/  SYNCS.ARRIVE.TRANS64.RED.A1T0 RZ, [UR4], RZ ;  /* 0x000000ffffff79a7 */ /* 0x000fe20008100404 */
[----:B------:R-:W-:Y:S05]  /*79c0*/  EXIT ;  /* 0x000000000000794d */ /* 0x000fea0003800000 */
.L_x_19:
[----:B------:R-:W-:Y:S07]  /*79d0*/  MOV R2, UR9 ;  /* 0x0000000900027c02 */ /* 0x000fee0008000f00 */
.L_x_111:
[----:B-1----:R1:W2:Y:S02]  /*79e0*/  SYNCS.PHASECHK.TRANS64.TRYWAIT P2, [R2+URZ+0x40], R4 ;  /* 0x00004004020075a7 */ /* 0x0022a400080411ff */
[----:B--2---:R-:W-:Y:S05]  /*79f0*/  @!P2 NANOSLEEP.SYNCS 0x989680 ;  /* 0x009896800000a95d */ /* 0x004fea0003900000 */
[----:B------:R-:W2:Y:S02]  /*7a00*/  @!P2 SYNCS.PHASECHK.TRANS64 P2, [R2+URZ+0x40], R4 ;  /* 0x000040040200a5a7 */ /* 0x000ea400080410ff */
[----:B--2---:R-:W-:Y:S05]  /*7a10*/  @!P2 BRA `(.L_x_111) ;  /* 0xfffffffc00f0a947 */ /* 0x004fea000383ffff */
[----:B------:R-:W-:Y:S05]  /*7a20*/  BRA `(.L_x_18) ;  /* 0xffffff9c00807947 */ /* 0x000fea000383ffff */
.L_x_25:
[----:B------:R-:W-:Y:S07]  /*7a30*/  MOV R2, UR9 ;  /* 0x0000000900027c02 */ /* 0x000fee0008000f00 */
.L_x_112:
[----:B-1----:R1:W2:Y:S02]  /*7a40*/  SYNCS.PHASECHK.TRANS64.TRYWAIT P1, [R2+URZ+0x40], R4 ;  /* 0x00004004020075a7 */ /* 0x0022a400080211ff */
[----:B--2---:R-:W-:Y:S05]  /*7a50*/  @!P1 NANOSLEEP.SYNCS 0x989680 ;  /* 0x009896800000995d */ /* 0x004fea0003900000 */
[----:B------:R-:W2:Y:S02]  /*7a60*/  @!P1 SYNCS.PHASECHK.TRANS64 P1, [R2+URZ+0x40], R4 ;  /* 0x00004004020095a7 */ /* 0x000ea400080210ff */
[----:B--2---:R-:W-:Y:S05]  /*7a70*/  @!P1 BRA `(.L_x_112) ;  /* 0xfffffffc00f09947 */ /* 0x004fea000383ffff */
[----:B------:R-:W-:Y:S05]  /*7a80*/  BRA `(.L_x_24) ;  /* 0xffffffa000e87947 */ /* 0x000fea000383ffff */
.L_x_29:
[----:B-1----:R-:W-:-:S07]  /*7a90*/  MOV R2, UR22 ;  /* 0x0000001600027c02 */ /* 0x002fce0008000f00 */
.L_x_113:
[----:B-1----:R1:W2:Y:S02]  /*7aa0*/  SYNCS.PHASECHK.TRANS64.TRYWAIT P1, [R2+URZ+0xc0], R3 ;  /* 0x0000c003020075a7 */ /* 0x0022a400080211ff */
[----:B--2---:R-:W-:Y:S05]  /*7ab0*/  @!P1 NANOSLEEP.SYNCS 0x989680 ;  /* 0x009896800000995d */ /* 0x004fea0003900000 */
[----:B------:R-:W2:Y:S02]  /*7ac0*/  @!P1 SYNCS.PHASECHK.TRANS64 P1, [R2+URZ+0xc0], R3 ;  /* 0x0000c003020095a7 */ /* 0x000ea400080210ff */
[----:B--2---:R-:W-:Y:S05]  /*7ad0*/  @!P1 BRA `(.L_x_113) ;  /* 0xfffffffc00f09947 */ /* 0x004fea000383ffff */
[----:B------:R-:W-:Y:S05]  /*7ae0*/  BRA `(.L_x_114) ;  /* 0xffffffa400ac7947 */ /* 0x000fea000383ffff */
.L_x_33:
[----:B------:R-:W-:-:S07]  /*7af0*/  MOV R0, UR4 ;  /* 0x0000000400007c02 */ /* 0x000fce0008000f00 */
.L_x_115:
[----:B-1----:R1:W2:Y:S02]  /*7b00*/  SYNCS.PHASECHK.TRANS64.TRYWAIT P0, [R0+URZ], R2 ;  /* 0x00000002000075a7 */ /* 0x0022a400080011ff */
[----:B--2---:R-:W-:Y:S05]  /*7b10*/  @!P0 NANOSLEEP.SYNCS 0x989680 ;  /* 0x009896800000895d */ /* 0x004fea0003900000 */
[----:B------:R-:W2:Y:S02]  /*7b20*/  @!P0 SYNCS.PHASECHK.TRANS64 P0, [R0+URZ], R2 ;  /* 0x00000002000085a7 */ /* 0x000ea400080010ff */
[----:B--2---:R-:W-:Y:S05]  /*7b30*/  @!P0 BRA `(.L_x_115) ;  /* 0xfffffffc00f08947 */ /* 0x004fea000383ffff */
[----:B------:R-:W-:Y:S05]  /*7b40*/  BRA `(.L_x_116) ;  /* 0xffffffac00047947 */ /* 0x000fea000383ffff */
.L_x_34:
[----:B------:R-:W-:-:S07]  /*7b50*/  MOV R0, UR4 ;  /* 0x0000000400007c02 */ /* 0x000fce0008000f00 */
.L_x_117:
[----:B-1----:R1:W2:Y:S02]  /*7b60*/  SYNCS.PHASECHK.TRANS64.TRYWAIT P0, [R0+URZ], R2 ;  /* 0x00000002000075a7 */ /* 0x0022a400080011ff */
[----:B--2---:R-:W-:Y:S05]  /*7b70*/  @!P0 NANOSLEEP.SYNCS 0x989680 ;  /* 0x009896800000895d */ /* 0x004fea0003900000 */
[----:B------:R-:W2:Y:S02]  /*7b80*/  @!P0 SYNCS.PHASECHK.TRANS64 P0, [R0+URZ], R2 ;  /* 0x00000002000085a7 */ /* 0x000ea400080010ff */
[----:B--2---:R-:W-:Y:S05]  /*7b90*/  @!P0 BRA `(.L_x_117) ;  /* 0xfffffffc00f08947 */ /* 0x004fea000383ffff */
[----:B------:R-:W-:Y:S05]  /*7ba0*/  BRA `(.L_x_118) ;  /* 0xffffffac00147947 */ /* 0x000fea000383ffff */
.L_x_35:
[----:B------:R-:W-:-:S07]  /*7bb0*/  MOV R0, UR4 ;  /* 0x0000000400007c02 */ /* 0x000fce0008000f00 */
.L_x_119:
[----:B-1----:R1:W2:Y:S02]  /*7bc0*/  SYNCS.PHASECHK.TRANS64.TRYWAIT P0, [R0+URZ], R2 ;  /* 0x00000002000075a7 */ /* 0x0022a400080011ff */
[----:B--2---:R-:W-:Y:S05]  /*7bd0*/  @!P0 NANOSLEEP.SYNCS 0x989680 ;  /* 0x009896800000895d */ /* 0x004fea0003900000 */
[----:B------:R-:W2:Y:S02]  /*7be0*/  @!P0 SYNCS.PHASECHK.TRANS64 P0, [R0+URZ], R2 ;  /* 0x00000002000085a7 */ /* 0x000ea400080010ff */
[----:B--2---:R-:W-:Y:S05]  /*7bf0*/  @!P0 BRA `(.L_x_119) ;  /* 0xfffffffc00f08947 */ /* 0x004fea000383ffff */
[----:B------:R-:W-:Y:S05]  /*7c00*/  BRA `(.L_x_120) ;  /* 0xffffffac00247947 */ /* 0x000fea000383ffff */
.L_x_36:
[----:B------:R-:W-:-:S07]  /*7c10*/  MOV R0, UR4 ;  /* 0x0000000400007c02 */ /* 0x000fce0008000f00 */
.L_x_121:
[----:B-1----:R1:W2:Y:S02]  /*7c20*/  SYNCS.PHASECHK.TRANS64.TRYWAIT P0, [R0+URZ], R2 ;  /* 0x00000002000075a7 */ /* 0x0022a400080011ff */
[----:B--2---:R-:W-:Y:S05]  /*7c30*/  @!P0 NANOSLEEP.SYNCS 0x989680 ;  /* 0x009896800000895d */ /* 0x004fea0003900000 */
[----:B------:R-:W2:Y:S02]  /*7c40*/  @!P0 SYNCS.PHASECHK.TRANS64 P0, [R0+URZ], R2 ;  /* 0x00000002000085a7 */ /* 0x000ea400080010ff */
[----:B--2---:R-:W-:Y:S05]  /*7c50*/  @!P0 BRA `(.L_x_121) ;  /* 0xfffffffc00f08947 */ /* 0x004fea000383ffff */
[----:B------:R-:W-:Y:S05]  /*7c60*/  BRA `(.L_x_122) ;  /* 0xffffffac00347947 */ /* 0x000fea000383ffff */
.L_x_37:
[----:B------:R-:W-:-:S07]  /*7c70*/  MOV R0, UR4 ;  /* 0x0000000400007c02 */ /* 0x000fce0008000f00 */
.L_x_123:
[----:B-1----:R1:W2:Y:S02]  /*7c80*/  SYNCS.PHASECHK.TRANS64.TRYWAIT P0, [R0+URZ], R2 ;  /* 0x00000002000075a7 */ /* 0x0022a400080011ff */
[----:B--2---:R-:W-:Y:S05]  /*7c90*/  @!P0 NANOSLEEP.SYNCS 0x989680 ;  /* 0x009896800000895d */ /* 0x004fea0003900000 */
[----:B------:R-:W2:Y:S02]  /*7ca0*/  @!P0 SYNCS.PHASECHK.TRANS64 P0, [R0+URZ], R2 ;  /* 0x00000002000085a7 */ /* 0x000ea400080010ff */
[----:B--2---:R-:W-:Y:S05]  /*7cb0*/  @!P0 BRA `(.L_x_123) ;  /* 0xfffffffc00f08947 */ /* 0x004fea000383ffff */
[----:B------:R-:W-:Y:S05]  /*7cc0*/  BRA `(.L_x_124) ;  /* 0xffffffac00447947 */ /* 0x000fea000383ffff */
.L_x_38:
[----:B------:R-:W-:-:S07]  /*7cd0*/  MOV R0, UR4 ;  /* 0x0000000400007c02 */ /* 0x000fce0008000f00 */
.L_x_125:
[----:B-1----:R1:W2:Y:S02]  /*7ce0*/  SYNCS.PHASECHK.TRANS64.TRYWAIT P0, [R0+URZ], R2 ;  /* 0x00000002000075a7 */ /* 0x0022a400080011ff */
[----:B--2---:R-:W-:Y:S05]  /*7cf0*/  @!P0 NANOSLEEP.SYNCS 0x989680 ;  /* 0x009896800000895d */ /* 0x004fea0003900000 */
[----:B------:R-:W2:Y:S02]  /*7d00*/  @!P0 SYNCS.PHASECHK.TRANS64 P0, [R0+URZ], R2 ;  /* 0x00000002000085a7 */ /* 0x000ea400080010ff */
[----:B--2---:R-:W-:Y:S05]  /*7d10*/  @!P0 BRA `(.L_x_125) ;  /* 0xfffffffc00f08947 */ /* 0x004fea000383ffff */
[----:B------:R-:W-:Y:S05]  /*7d20*/  BRA `(.L_x_126) ;  /* 0xffffffac00547947 */ /* 0x000fea000383ffff */
.L_x_39:
[----:B------:R-:W-:-:S07]  /*7d30*/  MOV R0, UR4 ;  /* 0x0000000400007c02 */ /* 0x000fce0008000f00 */
.L_x_127:
[----:B-1----:R1:W2:Y:S02]  /*7d40*/  SYNCS.PHASECHK.TRANS64.TRYWAIT P0, [R0+URZ], R2 ;  /* 0x00000002000075a7 */ /* 0x0022a400080011ff */
[----:B--2---:R-:W-:Y:S05]  /*7d50*/  @!P0 NANOSLEEP.SYNCS 0x989680 ;  /* 0x009896800000895d */ /* 0x004fea0003900000 */
[----:B------:R-:W2:Y:S02]  /*7d60*/  @!P0 SYNCS.PHASECHK.TRANS64 P0, [R0+URZ], R2 ;  /* 0x00000002000085a7 */ /* 0x000ea400080010ff */
[----:B--2---:R-:W-:Y:S05]  /*7d70*/  @!P0 BRA `(.L_x_127) ;  /* 0xfffffffc00f08947 */ /* 0x004fea000383ffff */
[----:B------:R-:W-:Y:S05]  /*7d80*/  BRA `(.L_x_128) ;  /* 0xffffffac00647947 */ /* 0x000fea000383ffff */
.L_x_42:
[----:B------:R-:W-:-:S07]  /*7d90*/  MOV R4, UR45 ;  /* 0x0000002d00047c02 */ /* 0x000fce0008000f00 */
.L_x_129:
[----:B-1----:R1:W2:Y:S02]  /*7da0*/  SYNCS.PHASECHK.TRANS64.TRYWAIT P1, [R4+URZ+0xc8], R6 ;  /* 0x0000c806040075a7 */ /* 0x0022a400080211ff */
[----:B--2---:R-:W-:Y:S05]  /*7db0*/  @!P1 NANOSLEEP.SYNCS 0x989680 ;  /* 0x009896800000995d */ /* 0x004fea0003900000 */
[----:B------:R-:W2:Y:S02]  /*7dc0*/  @!P1 SYNCS.PHASECHK.TRANS64 P1, [R4+URZ+0xc8], R6 ;  /* 0x0000c806040095a7 */ /* 0x000ea400080210ff */
[----:B--2---:R-:W-:Y:S05]  /*7dd0*/  @!P1 BRA `(.L_x_129) ;  /* 0xfffffffc00f09947 */ /* 0x004fea000383ffff */
[----:B------:R-:W-:Y:S05]  /*7de0*/  BRA `(.L_x_130) ;  /* 0xffffffac00cc7947 */ /* 0x000fea000383ffff */
.L_x_43:
[----:B-1----:R-:W-:-:S07]  /*7df0*/  MOV R4, UR45 ;  /* 0x0000002d00047c02 */ /* 0x002fce0008000f00 */
.L_x_131:
[----:B-1----:R1:W2:Y:S02]  /*7e00*/  SYNCS.PHASECHK.TRANS64.TRYWAIT P1, [R4+URZ+0xc0], R5 ;  /* 0x0000c005040075a7 */ /* 0x0022a400080211ff */
[----:B--2---:R-:W-:Y:S05]  /*7e10*/  @!P1 NANOSLEEP.SYNCS 0x989680 ;  /* 0x009896800000995d */ /* 0x004fea0003900000 */
[----:B------:R-:W2:Y:S02]  /*7e20*/  @!P1 SYNCS.PHASECHK.TRANS64 P1, [R4+URZ+0xc0], R5 ;  /* 0x0000c005040095a7 */ /* 0x000ea400080210ff */
[----:B--2---:R-:W-:Y:S05]  /*7e30*/  @!P1 BRA `(.L_x_131) ;  /* 0xfffffffc00f09947 */ /* 0x004fea000383ffff */
[----:B------:R-:W-:Y:S05]  /*7e40*/  BRA `(.L_x_132) ;  /* 0xffffffac00d47947 */ /* 0x000fea000383ffff */
.L_x_51:
[----:B------:R-:W-:-:S07]  /*7e50*/  MOV R0, UR6 ;  /* 0x0000000600007c02 */ /* 0x000fce0008000f00 */
.L_x_133:
[----:B-1----:R1:W2:Y:S02]  /*7e60*/  SYNCS.PHASECHK.TRANS64.TRYWAIT P0, [R0+URZ+0xc0], R4 ;  /* 0x0000c004000075a7 */ /* 0x0022a400080011ff */
[----:B--2---:R-:W-:Y:S05]  /*7e70*/  @!P0 NANOSLEEP.SYNCS 0x989680 ;  /* 0x009896800000895d */ /* 0x004fea0003900000 */
[----:B------:R-:W2:Y:S02]  /*7e80*/  @!P0 SYNCS.PHASECHK.TRANS64 P0, [R0+URZ+0xc0], R4 ;  /* 0x0000c004000085a7 */ /* 0x000ea400080010ff */
[----:B--2---:R-:W-:Y:S05]  /*7e90*/  @!P0 BRA `(.L_x_133) ;  /* 0xfffffffc00f08947 */ /* 0x004fea000383ffff */
[----:B------:R-:W-:Y:S05]  /*7ea0*/  BRA `(.L_x_134) ;  /* 0xffffffb400587947 */ /* 0x000fea000383ffff */
.L_x_52:
[----:B------:R-:W-:-:S07]  /*7eb0*/  MOV R4, UR8 ;  /* 0x0000000800047c02 */ /* 0x000fce0008000f00 */
.L_x_135:
[----:B-1----:R1:W2:Y:S02]  /*7ec0*/  SYNCS.PHASECHK.TRANS64.TRYWAIT P0, [R4+URZ+0xe0], R0 ;  /* 0x0000e000040075a7 */ /* 0x0022a400080011ff */
[----:B--2---:R-:W-:Y:S05]  /*7ed0*/  @!P0 NANOSLEEP.SYNCS 0x989680 ;  /* 0x009896800000895d */ /* 0x004fea0003900000 */
[----:B------:R-:W2:Y:S02]  /*7ee0*/  @!P0 SYNCS.PHASECHK.TRANS64 P0, [R4+URZ+0xe0], R0 ;  /* 0x0000e000040085a7 */ /* 0x000ea400080010ff */
[----:B--2---:R-:W-:Y:S05]  /*7ef0*/  @!P0 BRA `(.L_x_135) ;  /* 0xfffffffc00f08947 */ /* 0x004fea000383ffff */
[----:B------:R-:W-:Y:S05]  /*7f00*/  BRA `(.L_x_136) ;  /* 0xffffffb400747947 */ /* 0x000fea000383ffff */
.L_x_55:
[----:B-1----:R-:W-:Y:S07]  /*7f10*/  MOV R0, UR7 ;  /* 0x0000000700007c02 */ /* 0x002fee0008000f00 */
.L_x_137:
[----:B-1----:R1:W2:Y:S02]  /*7f20*/  SYNCS.PHASECHK.TRANS64.TRYWAIT P0, [R0+URZ], R5 ;  /* 0x00000005000075a7 */ /* 0x0022a400080011ff */
[----:B--2---:R-:W-:Y:S05]  /*7f30*/  @!P0 NANOSLEEP.SYNCS 0x989680 ;  /* 0x009896800000895d */ /* 0x004fea0003900000 */
[----:B------:R-:W2:Y:S02]  /*7f40*/  @!P0 SYNCS.PHASECHK.TRANS64 P0, [R0+URZ], R5 ;  /* 0x00000005000085a7 */ /* 0x000ea400080010ff */
[----:B--2---:R-:W-:Y:S05]  /*7f50*/  @!P0 BRA `(.L_x_137) ;  /* 0xfffffffc00f08947 */ /* 0x004fea000383ffff */
[----:B------:R-:W-:Y:S05]  /*7f60*/  BRA `(.L_x_54) ;  /* 0xffffffb400987947 */ /* 0x000fea000383ffff */
.L_x_58:
[----:B------:R-:W-:-:S07]  /*7f70*/  MOV R0, UR5 ;  /* 0x0000000500007c02 */ /* 0x000fce0008000f00 */
.L_x_138:
[----:B-1----:R1:W3:Y:S02]  /*7f80*/  SYNCS.PHASECHK.TRANS64.TRYWAIT P0, [R0+URZ], R2 ;  /* 0x00000002000075a7 */ /* 0x0022e400080011ff */
[----:B---3--:R-:W-:Y:S05]  /*7f90*/  @!P0 NANOSLEEP.SYNCS 0x989680 ;  /* 0x009896800000895d */ /* 0x008fea0003900000 */
[----:B------:R-:W3:Y:S02]  /*7fa0*/  @!P0 SYNCS.PHASECHK.TRANS64 P0, [R0+URZ], R2 ;  /* 0x00000002000085a7 */ /* 0x000ee400080010ff */
[----:B---3--:R-:W-:Y:S05]  /*7fb0*/  @!P0 BRA `(.L_x_138) ;  /* 0xfffffffc00f08947 */ /* 0x008fea000383ffff */
[----:B------:R-:W-:Y:S05]  /*7fc0*/  BRA `(.L_x_139) ;  /* 0xffffffb8008c7947 */ /* 0x000fea000383ffff */
.L_x_59:
[----:B------:R-:W-:-:S07]  /*7fd0*/  MOV R0, UR7 ;  /* 0x0000000700007c02 */ /* 0x000fce0008000f00 */
.L_x_140:
[----:B-1----:R1:W3:Y:S02]  /*7fe0*/  SYNCS.PHASECHK.TRANS64.TRYWAIT P0, [R0+URZ], R2 ;  /* 0x00000002000075a7 */ /* 0x0022e400080011ff */
[----:B---3--:R-:W-:Y:S05]  /*7ff0*/  @!P0 NANOSLEEP.SYNCS 0x989680 ;  /* 0x009896800000895d */ /* 0x008fea0003900000 */
[----:B------:R-:W3:Y:S02]  /*8000*/  @!P0 SYNCS.PHASECHK.TRANS64 P0, [R0+URZ], R2 ;  /* 0x00000002000085a7 */ /* 0x000ee400080010ff */
[----:B---3--:R-:W-:Y:S05]  /*8010*/  @!P0 BRA `(.L_x_140) ;  /* 0xfffffffc00f08947 */ /* 0x008fea000383ffff */
[----:B------:R-:W-:Y:S05]  /*8020*/  BRA `(.L_x_141) ;  /* 0xffffffb800987947 */ /* 0x000fea000383ffff */
.L_x_64:
[----:B------:R-:W-:Y:S07]  /*8030*/  MOV R0, UR7 ;  /* 0x0000000700007c02 */ /* 0x000fee0008000f00 */
.L_x_142:
[----:B--2---:R2:W3:Y:S02]  /*8040*/  SYNCS.PHASECHK.TRANS64.TRYWAIT P0, [R0+URZ+0xc0], R2 ;  /* 0x0000c002000075a7 */ /* 0x0044e400080011ff */
[----:B---3--:R-:W-:Y:S05]  /*8050*/  @!P0 NANOSLEEP.SYNCS 0x989680 ;  /* 0x009896800000895d */ /* 0x008fea0003900000 */
[----:B------:R-:W3:Y:S02]  /*8060*/  @!P0 SYNCS.PHASECHK.TRANS64 P0, [R0+URZ+0xc0], R2 ;  /* 0x0000c002000085a7 */ /* 0x000ee400080010ff */
[----:B---3--:R-:W-:Y:S05]  /*8070*/  @!P0 BRA `(.L_x_142) ;  /* 0xfffffffc00f08947 */ /* 0x008fea000383ffff */
[----:B------:R-:W-:Y:S05]  /*8080*/  BRA `(.L_x_143) ;  /* 0xffffffbc00a87947 */ /* 0x000fea000383ffff */
.L_x_67:
[----:B------:R-:W-:Y:S07]  /*8090*/  MOV R0, UR7 ;  /* 0x0000000700007c02 */ /* 0x000fee0008000f00 */
.L_x_144:
[----:B--2---:R2:W3:Y:S02]  /*80a0*/  SYNCS.PHASECHK.TRANS64.TRYWAIT P0, [R0+URZ+0xb8], R2 ;  /* 0x0000b802000075a7 */ /* 0x0044e400080011ff */
[----:B---3--:R-:W-:Y:S05]  /*80b0*/  @!P0 NANOSLEEP.SYNCS 0x989680 ;  /* 0x009896800000895d */ /* 0x008fea0003900000 */
[----:B------:R-:W3:Y:S02]  /*80c0*/  @!P0 SYNCS.PHASECHK.TRANS64 P0, [R0+URZ+0xb8], R2 ;  /* 0x0000b802000085a7 */ /* 0x000ee400080010ff */
[----:B---3--:R-:W-:Y:S05]  /*80d0*/  @!P0 BRA `(.L_x_144) ;  /* 0xfffffffc00f08947 */ /* 0x008fea000383ffff */
[----:B------:R-:W-:Y:S05]  /*80e0*/  BRA `(.L_x_66) ;  /* 0xffffffc000807947 */ /* 0x000fea000383ffff */
.L_x_70:
[----:B------:R-:W-:Y:S07]  /*80f0*/  MOV R2, UR17 ;  /* 0x0000001100027c02 */ /* 0x000fee0008000f00 */
.L_x_145:
[----:B-1----:R1:W2:Y:S02]  /*8100*/  SYNCS.PHASECHK.TRANS64.TRYWAIT P0, [R2+URZ+0x98], R0 ;  /* 0x00009800020075a7 */ /* 0x0022a400080011ff */
[----:B--2---:R-:W-:Y:S05]  /*8110*/  @!P0 NANOSLEEP.SYNCS 0x989680 ;  /* 0x009896800000895d */ /* 0x004fea0003900000 */
[----:B------:R-:W2:Y:S02]  /*8120*/  @!P0 SYNCS.PHASECHK.TRANS64 P0, [R2+URZ+0x98], R0 ;  /* 0x00009800020085a7 */ /* 0x000ea400080010ff */
[----:B--2---:R-:W-:Y:S05]  /*8130*/  @!P0 BRA `(.L_x_145) ;  /* 0xfffffffc00f08947 */ /* 0x004fea000383ffff */
[----:B------:R-:W-:Y:S05]  /*8140*/  BRA `(.L_x_146) ;  /* 0xffffffc4003c7947 */ /* 0x000fea000383ffff */
.L_x_71:
[----:B------:R-:W-:Y:S07]  /*8150*/  MOV R0, UR14 ;  /* 0x0000000e00007c02 */ /* 0x000fee0008000f00 */
.L_x_147:
[----:B-1----:R1:W2:Y:S02]  /*8160*/  SYNCS.PHASECHK.TRANS64.TRYWAIT P0, [R0+URZ+0x98], R14 ;  /* 0x0000980e000075a7 */ /* 0x0022a400080011ff */
[----:B--2---:R-:W-:Y:S05]  /*8170*/  @!P0 NANOSLEEP.SYNCS 0x989680 ;  /* 0x009896800000895d */ /* 0x004fea0003900000 */
[----:B------:R-:W2:Y:S02]  /*8180*/  @!P0 SYNCS.PHASECHK.TRANS64 P0, [R0+URZ+0x98], R14 ;  /* 0x0000980e000085a7 */ /* 0x000ea400080010ff */
[----:B--2---:R-:W-:Y:S05]  /*8190*/  @!P0 BRA `(.L_x_147) ;  /* 0xfffffffc00f08947 */ /* 0x004fea000383ffff */
[----:B------:R-:W-:Y:S05]  /*81a0*/  BRA `(.L_x_148) ;  /* 0xffffffc400d47947 */ /* 0x000fea000383ffff */
.L_x_73:
[----:B------:R-:W-:-:S07]  /*81b0*/  MOV R0, UR4 ;  /* 0x0000000400007c02 */ /* 0x000fce0008000f00 */
.L_x_149:
[----:B-1----:R1:W3:Y:S02]  /*81c0*/  SYNCS.PHASECHK.TRANS64.TRYWAIT P0, [R0+URZ], R2 ;  /* 0x00000002000075a7 */ /* 0x0022e400080011ff */
[----:B---3--:R-:W-:Y:S05]  /*81d0*/  @!P0 NANOSLEEP.SYNCS 0x989680 ;  /* 0x009896800000895d */ /* 0x008fea0003900000 */
[----:B------:R-:W3:Y:S02]  /*81e0*/  @!P0 SYNCS.PHASECHK.TRANS64 P0, [R0+URZ], R2 ;  /* 0x00000002000085a7 */ /* 0x000ee400080010ff */
[----:B---3--:R-:W-:Y:S05]  /*81f0*/  @!P0 BRA `(.L_x_149) ;  /* 0xfffffffc00f08947 */ /* 0x008fea000383ffff */
[----:B------:R-:W-:Y:S05]  /*8200*/  BRA `(.L_x_150) ;  /* 0xffffffc8004c7947 */ /* 0x000fea000383ffff */
.L_x_74:
[----:B-1----:R1:W3:Y:S02]  /*8210*/  SYNCS.PHASECHK.TRANS64.TRYWAIT P0, [R2+URZ], R3 ;  /* 0x00000003020075a7 */ /* 0x0022e400080011ff */
[----:B---3--:R-:W-:Y:S05]  /*8220*/  @!P0 NANOSLEEP.SYNCS 0x989680 ;  /* 0x009896800000895d */ /* 0x008fea0003900000 */
[----:B------:R-:W3:Y:S02]  /*8230*/  @!P0 SYNCS.PHASECHK.TRANS64 P0, [R2+URZ], R3 ;  /* 0x00000003020085a7 */ /* 0x000ee400080010ff */
[----:B---3--:R-:W-:Y:S05]  /*8240*/  @!P0 BRA `(.L_x_74) ;  /* 0xfffffffc00f08947 */ /* 0x008fea000383ffff */
[----:B------:R-:W-:Y:S05]  /*8250*/  BRA `(.L_x_151) ;  /* 0xffffffc800787947 */ /* 0x000fea000383ffff */
.L_x_76:
[----:B------:R-:W-:Y:S07]  /*8260*/  MOV R0, UR52 ;  /* 0x0000003400007c02 */ /* 0x000fee0008000f00 */
.L_x_152:
[----:B-1----:R1:W2:Y:S02]  /*8270*/  SYNCS.PHASECHK.TRANS64.TRYWAIT P0, [R0+URZ+0xc0], R2 ;  /* 0x0000c002000075a7 */ /* 0x0022a400080011ff */
[----:B--2---:R-:W-:Y:S05]  /*8280*/  @!P0 NANOSLEEP.SYNCS 0x989680 ;  /* 0x009896800000895d */ /* 0x004fea0003900000 */
[----:B------:R-:W2:Y:S02]  /*8290*/  @!P0 SYNCS.PHASECHK.TRANS64 P0, [R0+URZ+0xc0], R2 ;  /* 0x0000c002000085a7 */ /* 0x000ea400080010ff */
[----:B--2---:R-:W-:Y:S05]  /*82a0*/  @!P0 BRA `(.L_x_152) ;  /* 0xfffffffc00f08947 */ /* 0x004fea000383ffff */
[----:B------:R-:W-:Y:S05]  /*82b0*/  BRA `(.L_x_153) ;  /* 0xffffffcc00507947 */ /* 0x000fea000383ffff */
.L_x_86:
[----:B-1----:R1:W2:Y:S02]  /*82c0*/  SYNCS.PHASECHK.TRANS64.TRYWAIT P1, [R0+URZ+0x80], R3 ;  /* 0x00008003000075a7 */ /* 0x0022a400080211ff */
[----:B--2---:R-:W-:Y:S05]  /*82d0*/  @!P1 NANOSLEEP.SYNCS 0x989680 ;  /* 0x009896800000995d */ /* 0x004fea0003900000 */
[----:B------:R-:W2:Y:S02]  /*82e0*/  @!P1 SYNCS.PHASECHK.TRANS64 P1, [R0+URZ+0x80], R3 ;  /* 0x00008003000095a7 */ /* 0x000ea400080210ff */
[----:B--2---:R-:W-:Y:S05]  /*82f0*/  @!P1 BRA `(.L_x_86) ;  /* 0xfffffffc00f09947 */ /* 0x004fea000383ffff */
[----:B------:R-:W-:Y:S05]  /*8300*/  BRA `(.L_x_85) ;  /* 0xffffffd800887947 */ /* 0x000fea000383ffff */
.L_x_88:
[----:B-1----:R1:W4:Y:S02]  /*8310*/  SYNCS.PHASECHK.TRANS64.TRYWAIT P0, [R65+URZ+0xd0], R2 ;  /* 0x0000d002410075a7 */ /* 0x00232400080011ff */
[----:B----4-:R-:W-:Y:S05]  /*8320*/  @!P0 NANOSLEEP.SYNCS 0x989680 ;  /* 0x009896800000895d */ /* 0x010fea0003900000 */
[----:B------:R-:W4:Y:S02]  /*8330*/  @!P0 SYNCS.PHASECHK.TRANS64 P0, [R65+URZ+0xd0], R2 ;  /* 0x0000d002410085a7 */ /* 0x000f2400080010ff */
[----:B----4-:R-:W-:Y:S05]  /*8340*/  @!P0 BRA `(.L_x_88) ;  /* 0xfffffffc00f08947 */ /* 0x010fea000383ffff */
[----:B------:R-:W-:Y:S05]  /*8350*/  BRA `(.L_x_87) ;  /* 0xffffffd800c07947 */ /* 0x000fea000383ffff */
.L_x_99:
[----:B--2---:R2:W3:Y:S02]  /*8360*/  SYNCS.PHASECHK.TRANS64.TRYWAIT P0, [R3+URZ+0x80], R66 ;  /* 0x00008042030075a7 */ /* 0x0044e400080011ff */
[----:B---3--:R-:W-:Y:S05]  /*8370*/  @!P0 NANOSLEEP.SYNCS 0x989680 ;  /* 0x009896800000895d */ /* 0x008fea0003900000 */
[----:B------:R-:W3:Y:S02]  /*8380*/  @!P0 SYNCS.PHASECHK.TRANS64 P0, [R3+URZ+0x80], R66 ;  /* 0x00008042030085a7 */ /* 0x000ee400080010ff */
[----:B---3--:R-:W-:Y:S05]  /*8390*/  @!P0 BRA `(.L_x_99) ;  /* 0xfffffffc00f08947 */ /* 0x008fea000383ffff */
[----:B------:R-:W-:Y:S05]  /*83a0*/  BRA `(.L_x_98) ;  /* 0xffffffe400bc7947 */ /* 0x000fea000383ffff */
        .weak           $__internal_0_$__cuda_sm10x_tcgen05_guardrail_trap_col_being_dealloced_not_returned_by_alloc
        .type           $__internal_0_$__cuda_sm10x_tcgen05_guardrail_trap_col_being_dealloced_not_returned_by_alloc,@function
        .size           $__internal_0_$__cuda_sm10x_tcgen05_guardrail_trap_col_being_dealloced_not_returned_by_alloc,($__internal_1_$__cuda_sm10x_tcgen05_guardrail_trap_phase_invalid_during_alloc - $__internal_0_$__cuda_sm10x_tcgen05_guardrail_trap_col_being_dealloced_not_returned_by_alloc)
$__internal_0_$__cuda_sm10x_tcgen05_guardrail_trap_col_being_dealloced_not_returned_by_alloc:
[----:B------:R-:W-:Y:S05]  /*83b0*/  BPT.TRAP 0x1 ;  /* 0x000000040000795c */ /* 0x000fea0000300000 */
[----:B------:R-:W-:-:S04]  /*83c0*/  MOV R3, 0x0 ;  /* 0x0000000000037802 */ /* 0x000fc80000000f00 */
[----:B------:R-:W-:Y:S05]  /*83d0*/  RET.REL.NODEC R2 `(_ZN7cutlass13device_kernelINS_4conv6kernel13ConvUniversalINS1_16ConvProblemShapeILNS1_8OperatorE0ELi2EEENS1_10collective14CollectiveConvINS1_47MainloopSm100TmaUmmaWarpSpecializedImplicitGemmILS5_0ELi8ELi2ELi1ELi2EN4cute5tupleIJNSA_1CILi1EEESD_SD_EEEEENSB_IJNSC_ILi128EEENSC_ILi64EEENSB_IJSH_EEEEEENS_6half_tESK_NSA_8TiledMMAINSA_8MMA_AtomIJNSA_20SM100_MMA_F16BF16_SSISK_SK_fLi128ELi64ELNSA_4UMMA5MajorE0ELSP_0ELNSO_7ScaleInE0ELSQ_0EEEEEENSA_6LayoutISE_NSB_IJNSC_ILi0EEESU_SU_EEEEENSB_IJNSA_10UnderscoreESX_SX_EEEEENS7_6detail27Sm100ImplicitGemmTileTraitsINSA_20SM90_TMA_LOAD_IM2COLENSA_14ComposedLayoutINSA_7SwizzleILi3ELi4ELi3EEENSA_18smem_ptr_flag_bitsILi16EEENST_INSB_IJNSC_ILi8EEESH_EEENSB_IJSH_SD_EEEEEEEvEENS11_INSA_13SM90_TMA_LOADES1C_vEEEENS_8epilogue10collective18CollectiveEpilogueINS1H_23Sm100TmaWarpSpecializedILi3ELi2ELi32ELb1ELb0EEEJSJ_NSB_IJNST_ISG_SD_EENST_INSC_ILi32EEESD_EEEEESK_NSB_IJNSB_IJlllEEESD_SU_EEESK_S1R_NS1H_6fusion15FusionCallbacksIS1L_NS1S_17LinearCombinationISK_fSK_fLNS_15FloatRoundStyleE2EEESJ_S1P_JEEENSA_5SM1004TMEM4LOAD26SM100_TMEM_LOAD_32dp32b32xES12_NS13_INS14_ILi2ELi4ELi3EEES17_NST_INSB_IJS18_S1N_EEENSB_IJS1N_SD_EEEEEEENSA_39AutoVectorizingCopyWithAssumedAlignmentILi128EEENSA_21SM90_TMA_STORE_IM2COLES26_S28_S28_EEEvvEEEEvNT_6ParamsE) ;  /* 0xffffff7c02087950 */ /* 0x000fea0003c3ffff */
        .weak           $__internal_1_$__cuda_sm10x_tcgen05_guardrail_trap_phase_invalid_during_alloc
        .type           $__internal_1_$__cuda_sm10x_tcgen05_guardrail_trap_phase_invalid_during_alloc,@function
        .size           $__internal_1_$__cuda_sm10x_tcgen05_guardrail_trap_phase_invalid_during_alloc,($__internal_2_$__cuda_sm10x_tcgen05_guardrail_trap_unallocated_columns_being_dealloced - $__internal_1_$__cuda_sm10x_tcgen05_guardrail_trap_phase_invalid_during_alloc)
$__internal_1_$__cuda_sm10x_tcgen05_guardrail_trap_phase_invalid_during_alloc:
[----:B------:R-:W-:Y:S05]  /*83e0*/  BPT.TRAP 0x1 ;  /* 0x000000040000795c */ /* 0x000fea0000300000 */
[----:B------:R-:W-:-:S04]  /*83f0*/  HFMA2 R3, -RZ, RZ, 0, 0 ;  /* 0x00000000ff037431 */ /* 0x000fc800000001ff */
[----:B------:R-:W-:Y:S05]  /*8400*/  RET.REL.NODEC R2 `(_ZN7cutlass13device_kernelINS_4conv6kernel13ConvUniversalINS1_16ConvProblemShapeILNS1_8OperatorE0ELi2EEENS1_10collective14CollectiveConvINS1_47MainloopSm100TmaUmmaWarpSpecializedImplicitGemmILS5_0ELi8ELi2ELi1ELi2EN4cute5tupleIJNSA_1CILi1EEESD_SD_EEEEENSB_IJNSC_ILi128EEENSC_ILi64EEENSB_IJSH_EEEEEENS_6half_tESK_NSA_8TiledMMAINSA_8MMA_AtomIJNSA_20SM100_MMA_F16BF16_SSISK_SK_fLi128ELi64ELNSA_4UMMA5MajorE0ELSP_0ELNSO_7ScaleInE0ELSQ_0EEEEEENSA_6LayoutISE_NSB_IJNSC_ILi0EEESU_SU_EEEEENSB_IJNSA_10UnderscoreESX_SX_EEEEENS7_6detail27Sm100ImplicitGemmTileTraitsINSA_20SM90_TMA_LOAD_IM2COLENSA_14ComposedLayoutINSA_7SwizzleILi3ELi4ELi3EEENSA_18smem_ptr_flag_bitsILi16EEENST_INSB_IJNSC_ILi8EEESH_EEENSB_IJSH_SD_EEEEEEEvEENS11_INSA_13SM90_TMA_LOADES1C_vEEEENS_8epilogue10collective18CollectiveEpilogueINS1H_23Sm100TmaWarpSpecializedILi3ELi2ELi32ELb1ELb0EEEJSJ_NSB_IJNST_ISG_SD_EENST_INSC_ILi32EEESD_EEEEESK_NSB_IJNSB_IJlllEEESD_SU_EEESK_S1R_NS1H_6fusion15FusionCallbacksIS1L_NS1S_17LinearCombinationISK_fSK_fLNS_15FloatRoundStyleE2EEESJ_S1P_JEEENSA_5SM1004TMEM4LOAD26SM100_TMEM_LOAD_32dp32b32xES12_NS13_INS14_ILi2ELi4ELi3EEES17_NST_INSB_IJS18_S1N_EEENSB_IJS1N_SD_EEEEEEENSA_39AutoVectorizingCopyWithAssumedAlignmentILi128EEENSA_21SM90_TMA_STORE_IM2COLES26_S28_S28_EEEvvEEEEvNT_6ParamsE) ;  /* 0xffffff7802fc7950 */ /* 0x000fea0003c3ffff */
        .weak           $__internal_2_$__cuda_sm10x_tcgen05_guardrail_trap_unallocated_columns_being_dealloced
        .type           $__internal_2_$__cuda_sm10x_tcgen05_guardrail_trap_unallocated_columns_being_dealloced,@function
        .size           $__internal_2_$__cuda_sm10x_tcgen05_guardrail_trap_unallocated_columns_being_dealloced,(.L_x_155 - $__internal_2_$__cuda_sm10x_tcgen05_guardrail_trap_unallocated_columns_being_dealloced)
$__internal_2_$__cuda_sm10x_tcgen05_guardrail_trap_unallocated_columns_being_dealloced:
[----:B------:R-:W-:Y:S05]  /*8410*/  BPT.TRAP 0x1 ;  /* 0x000000040000795c */ /* 0x000fea0000300000 */
[----:B------:R-:W-:-:S04]  /*8420*/  MOV R3, 0x0 ;  /* 0x0000000000037802 */ /* 0x000fc80000000f00 */
[----:B------:R-:W-:Y:S05]  /*8430*/  RET.REL.NODEC R2 `(_ZN7cutlass13device_kernelINS_4conv6kernel13ConvUniversalINS1_16ConvProblemShapeILNS1_8OperatorE0ELi2EEENS1_10collective14CollectiveConvINS1_47MainloopSm100TmaUmmaWarpSpecializedImplicitGemmILS5_0ELi8ELi2ELi1ELi2EN4cute5tupleIJNSA_1CILi1EEESD_SD_EEEEENSB_IJNSC_ILi128EEENSC_ILi64EEENSB_IJSH_EEEEEENS_6half_tESK_NSA_8TiledMMAINSA_8MMA_AtomIJNSA_20SM100_MMA_F16BF16_SSISK_SK_fLi128ELi64ELNSA_4UMMA5MajorE0ELSP_0ELNSO_7ScaleInE0ELSQ_0EEEEEENSA_6LayoutISE_NSB_IJNSC_ILi0EEESU_SU_EEEEENSB_IJNSA_10UnderscoreESX_SX_EEEEENS7_6detail27Sm100ImplicitGemmTileTraitsINSA_20SM90_TMA_LOAD_IM2COLENSA_14ComposedLayoutINSA_7SwizzleILi3ELi4ELi3EEENSA_18smem_ptr_flag_bitsILi16EEENST_INSB_IJNSC_ILi8EEESH_EEENSB_IJSH_SD_EEEEEEEvEENS11_INSA_13SM90_TMA_LOADES1C_vEEEENS_8epilogue10collective18CollectiveEpilogueINS1H_23Sm100TmaWarpSpecializedILi3ELi2ELi32ELb1ELb0EEEJSJ_NSB_IJNST_ISG_SD_EENST_INSC_ILi32EEESD_EEEEESK_NSB_IJNSB_IJlllEEESD_SU_EEESK_S1R_NS1H_6fusion15FusionCallbacksIS1L_NS1S_17LinearCombinationISK_fSK_fLNS_15FloatRoundStyleE2EEESJ_S1P_JEEENSA_5SM1004TMEM4LOAD26SM100_TMEM_LOAD_32dp32b32xES12_NS13_INS14_ILi2ELi4ELi3EEES17_NST_INSB_IJS18_S1N_EEENSB_IJS1N_SD_EEEEEEENSA_39AutoVectorizingCopyWithAssumedAlignmentILi128EEENSA_21SM90_TMA_STORE_IM2COLES26_S28_S28_EEEvvEEEEvNT_6ParamsE) ;  /* 0xffffff7802f07950 */ /* 0x000fea0003c3ffff */
.L_x_154:
[----:B------:R-:W-:-:S00]  /*8440*/  BRA `(.L_x_154) ;  /* 0xfffffffc00fc7947 */ /* 0x000fc0000383ffff */
[----:B------:R-:W-:-:S00]  /*8450*/  NOP ;  /* 0x0000000000007918 */ /* 0x000fc00000000000 */
        /* <DEDUP_REMOVED lines=10> */
.L_x_155:


//--------------------- .nv.global.init           --------------------------
	.section	.nv.global.init,"aw",@progbits
.nv.global.init:
	.type		$str$29,@object
	.size		$str$29,($str$30 - $str$29)
$str$29:
        /*0000*/ 	.byte	0x28, 0x61, 0x64, 0x64, 0x72, 0x65, 0x73, 0x73, 0x20, 0x26, 0x20, 0x6d, 0x61, 0x73, 0x6b, 0x29
        /*0010*/ 	.byte	0x20, 0x3d, 0x3d, 0x20, 0x30, 0x00
	.type		$str$30,@object
	.size		$str$30,($str$28 - $str$30)
$str$30:
        /*0016*/ 	.byte	0x2f, 0x74, 0x6d, 0x70, 0x2f, 0x63, 0x75, 0x74, 0x6c, 0x61, 0x73, 0x73, 0x5f, 0x73, 0x77, 0x65
        /*0026*/ 	.byte	0x65, 0x70, 0x5f, 0x73, 0x72, 0x63, 0x2f, 0x69, 0x6e, 0x63, 0x6c, 0x75, 0x64, 0x65, 0x2f, 0x63
        /*0036*/ 	.byte	0x75, 0x74, 0x65, 0x2f, 0x70, 0x6f, 0x69, 0x6e, 0x74, 0x65, 0x72, 0x5f, 0x66, 0x6c, 0x61, 0x67
        /*0046*/ 	.byte	0x67, 0x65, 0x64, 0x2e, 0x68, 0x70, 0x70, 0x00
	.type		$str$28,@object
	.size		$str$28,($str$27 - $str$28)
$str$28:
        /*004e*/ 	.byte	0x2f, 0x74, 0x6d, 0x70, 0x2f, 0x63, 0x75, 0x74, 0x6c, 0x61, 0x73, 0x73, 0x5f, 0x73, 0x77, 0x65
        /*005e*/ 	.byte	0x65, 0x70, 0x5f, 0x73, 0x72, 0x63, 0x2f, 0x69, 0x6e, 0x63, 0x6c, 0x75, 0x64, 0x65, 0x2f, 0x63
        /*006e*/ 	.byte	0x75, 0x74, 0x65, 0x2f, 0x61, 0x74, 0x6f, 0x6d, 0x2f, 0x63, 0x6f, 0x70, 0x79, 0x5f, 0x74, 0x72
        /*007e*/ 	.byte	0x61, 0x69, 0x74, 0x73, 0x5f, 0x73, 0x6d, 0x31, 0x30, 0x30, 0x2e, 0x68, 0x70, 0x70, 0x00
	.type		$str$27,@object
	.size		$str$27,(__unnamed_1 - $str$27)
$str$27:
        /*008d*/ 	.byte	0x28, 0x28, 0x75, 0x69, 0x6e, 0x74, 0x33, 0x32, 0x5f, 0x74, 0x28, 0x74, 0x68, 0x72, 0x65, 0x61
        /*009d*/ 	.byte	0x64, 0x49, 0x64, 0x78, 0x2e, 0x78, 0x29, 0x20, 0x2f, 0x20, 0x33, 0x32, 0x29, 0x20, 0x25, 0x20
        /*00ad*/ 	.byte	0x34, 0x29, 0x20, 0x3d, 0x3d, 0x20, 0x28, 0x28, 0x28, 0x74, 0x6d, 0x65, 0x6d, 0x5f, 0x61, 0x64
        /*00bd*/ 	.byte	0x64, 0x72, 0x20, 0x3e, 0x3e, 0x20, 0x31, 0x36, 0x29, 0x20, 0x2f, 0x20, 0x33, 0x32, 0x29, 0x20
        /*00cd*/ 	.byte	0x25, 0x20, 0x34, 0x29, 0x00
	.type		__unnamed_1,@object
	.size		__unnamed_1,(__unnamed_2 - __unnamed_1)
__unnamed_1:
        /*00d2*/ 	.byte	0x61, 0x75, 0x74, 0x6f, 0x20, 0x63, 0x75, 0x74, 0x65, 0x3a, 0x3a, 0x61, 0x73, 0x5f, 0x70, 0x6f
        /* <DEDUP_REMOVED lines=24> */
        /*0262*/ 	.byte	0x3e, 0x3e, 0x3e, 0x3e, 0x5d, 0x00
	.type		__unnamed_2,@object
	.size		__unnamed_2,(.L_2 - __unnamed_2)
__unnamed_2:
        /* <DEDUP_REMOVED lines=42> */
        /*0508*/ 	.byte	0x3e, 0x3e, 0x5d, 0x00
.L_2:


//--------------------- .nv.shared._ZN7cutlass13device_kernelINS_4conv6kernel13ConvUniversalINS1_16ConvProblemShapeILNS1_8OperatorE0ELi2EEENS1_10collective14CollectiveConvINS1_47MainloopSm100TmaUmmaWarpSpecializedImplicitGemmILS5_0ELi8ELi2ELi1ELi2EN4cute5tupleIJNSA_1CILi1EEESD_SD_EEEEENSB_IJNSC_ILi128EEENSC_ILi64EEENSB_IJSH_EEEEEENS_6half_tESK_NSA_8TiledMMAINSA_8MMA_AtomIJNSA_20SM100_MMA_F16BF16_SSISK_SK_fLi128ELi64ELNSA_4UMMA5MajorE0ELSP_0ELNSO_7ScaleInE0ELSQ_0EEEEEENSA_6LayoutISE_NSB_IJNSC_ILi0EEESU_SU_EEEEENSB_IJNSA_10UnderscoreESX_SX_EEEEENS7_6detail27Sm100ImplicitGemmTileTraitsINSA_20SM90_TMA_LOAD_IM2COLENSA_14ComposedLayoutINSA_7SwizzleILi3ELi4ELi3EEENSA_18smem_ptr_flag_bitsILi16EEENST_INSB_IJNSC_ILi8EEESH_EEENSB_IJSH_SD_EEEEEEEvEENS11_INSA_13SM90_TMA_LOADES1C_vEEEENS_8epilogue10collective18CollectiveEpilogueINS1H_23Sm100TmaWarpSpecializedILi3ELi2ELi32ELb1ELb0EEEJSJ_NSB_IJNST_ISG_SD_EENST_INSC_ILi32EEESD_EEEEESK_NSB_IJNSB_IJlllEEESD_SU_EEESK_S1R_NS1H_6fusion15FusionCallbacksIS1L_NS1S_17LinearCombinationISK_fSK_fLNS_15FloatRoundStyleE2EEESJ_S1P_JEEENSA_5SM1004TMEM4LOAD26SM100_TMEM_LOAD_32dp32b32xES12_NS13_INS14_ILi2ELi4ELi3EEES17_NST_INSB_IJS18_S1N_EEENSB_IJS1N_SD_EEEEEEENSA_39AutoVectorizingCopyWithAssumedAlignmentILi128EEENSA_21SM90_TMA_STORE_IM2COLES26_S28_S28_EEEvvEEEEvNT_6ParamsE --------------------------
	.section	.nv.shared._ZN7cutlass13device_kernelINS_4conv6kernel13ConvUniversalINS1_16ConvProblemShapeILNS1_8OperatorE0ELi2EEENS1_10collective14CollectiveConvINS1_47MainloopSm100TmaUmmaWarpSpecializedImplicitGemmILS5_0ELi8ELi2ELi1ELi2EN4cute5tupleIJNSA_1CILi1EEESD_SD_EEEEENSB_IJNSC_ILi128EEENSC_ILi64EEENSB_IJSH_EEEEEENS_6half_tESK_NSA_8TiledMMAINSA_8MMA_AtomIJNSA_20SM100_MMA_F16BF16_SSISK_SK_fLi128ELi64ELNSA_4UMMA5MajorE0ELSP_0ELNSO_7ScaleInE0ELSQ_0EEEEEENSA_6LayoutISE_NSB_IJNSC_ILi0EEESU_SU_EEEEENSB_IJNSA_10UnderscoreESX_SX_EEEEENS7_6detail27Sm100ImplicitGemmTileTraitsINSA_20SM90_TMA_LOAD_IM2COLENSA_14ComposedLayoutINSA_7SwizzleILi3ELi4ELi3EEENSA_18smem_ptr_flag_bitsILi16EEENST_INSB_IJNSC_ILi8EEESH_EEENSB_IJSH_SD_EEEEEEEvEENS11_INSA_13SM90_TMA_LOADES1C_vEEEENS_8epilogue10collective18CollectiveEpilogueINS1H_23Sm100TmaWarpSpecializedILi3ELi2ELi32ELb1ELb0EEEJSJ_NSB_IJNST_ISG_SD_EENST_INSC_ILi32EEESD_EEEEESK_NSB_IJNSB_IJlllEEESD_SU_EEESK_S1R_NS1H_6fusion15FusionCallbacksIS1L_NS1S_17LinearCombinationISK_fSK_fLNS_15FloatRoundStyleE2EEESJ_S1P_JEEENSA_5SM1004TMEM4LOAD26SM100_TMEM_LOAD_32dp32b32xES12_NS13_INS14_ILi2ELi4ELi3EEES17_NST_INSB_IJS18_S1N_EEENSB_IJS1N_SD_EEEEEEENSA_39AutoVectorizingCopyWithAssumedAlignmentILi128EEENSA_21SM90_TMA_STORE_IM2COLES26_S28_S28_EEEvvEEEEvNT_6ParamsE,"aw",@nobits
	.sectionflags	@""
	.align	16
	.zero		1024


//--------------------- .nv.shared.reserved.0     --------------------------
	.section	.nv.shared.reserved.0,"aw",@nobits
	.weak		__nv_reservedSMEM_offset_0_alias
	.size		__nv_reservedSMEM_offset_0_alias, 0, 64
	.other		__nv_reservedSMEM_offset_0_alias,@"STO_CUDA_RESERVED_SHARED STV_DEFAULT"
__nv_reservedSMEM_offset_0_alias:
	.zero		0
.nv.shared.reserved.0:
	.zero		64
	.weak		__nv_reservedSMEM_tcgen05_partition
	.type		__nv_reservedSMEM_tcgen05_partition,@object
	.size		__nv_reservedSMEM_tcgen05_partition,(.L_0 - __nv_reservedSMEM_tcgen05_partition)
__nv_reservedSMEM_tcgen05_partition:
	.zero		32
.L_0:


//--------------------- .nv.global                --------------------------
	.section	.nv.global,"aw",@nobits
.nv.global:
	.type		_ZN39_INTERNAL_6b23a339_4_k_cu_c7bbde41_31934cute1_E,@object
	.size		_ZN39_INTERNAL_6b23a339_4_k_cu_c7bbde41_31934cute1_E,(_ZN39_INTERNAL_6b23a339_4_k_cu_c7bbde41_31934cuda3std3__45__cpo6cbeginE - _ZN39_INTERNAL_6b23a339_4_k_cu_c7bbde41_31934cute1_E)
_ZN39_INTERNAL_6b23a339_4_k_cu_c7bbde41_31934cute1_E:
	.zero		1
	.type		_ZN39_INTERNAL_6b23a339_4_k_cu_c7bbde41_31934cuda3std3__45__cpo6cbeginE,@object
	.size		_ZN39_INTERNAL_6b23a339_4_k_cu_c7bbde41_31934cuda3std3__45__cpo6cbeginE,(_ZN39_INTERNAL_6b23a339_4_k_cu_c7bbde41_31934cuda3std3__48in_placeE - _ZN39_INTERNAL_6b23a339_4_k_cu_c7bbde41_31934cuda3std3__45__cpo6cbeginE)
_ZN39_INTERNAL_6b23a339_4_k_cu_c7bbde41_31934cuda3std3__45__cpo6cbeginE:
	.zero		1
	.type		_ZN39_INTERNAL_6b23a339_4_k_cu_c7bbde41_31934cuda3std3__48in_placeE,@object
	.size		_ZN39_INTERNAL_6b23a339_4_k_cu_c7bbde41_31934cuda3std3__48in_placeE,(_ZN39_INTERNAL_6b23a339_4_k_cu_c7bbde41_31934cuda3std6ranges3__45__cpo9iter_moveE - _ZN39_INTERNAL_6b23a339_4_k_cu_c7bbde41_31934cuda3std3__48in_placeE)
_ZN39_INTERNAL_6b23a339_4_k_cu_c7bbde41_31934cuda3std3__48in_placeE:
	.zero		1
	.type		_ZN39_INTERNAL_6b23a339_4_k_cu_c7bbde41_31934cuda3std6ranges3__45__cpo9iter_moveE,@object
	.size		_ZN39_INTERNAL_6b23a339_4_k_cu_c7bbde41_31934cuda3std6ranges3__45__cpo9iter_moveE,(_ZN39_INTERNAL_6b23a339_4_k_cu_c7bbde41_31934cuda3std3__45__cpo5beginE - _ZN39_INTERNAL_6b23a339_4_k_cu_c7bbde41_31934cuda3std6ranges3__45__cpo9iter_moveE)
_ZN39_INTERNAL_6b23a339_4_k_cu_c7bbde41_31934cuda3std6ranges3__45__cpo9iter_moveE:
	.zero		1
	.type		_ZN39_INTERNAL_6b23a339_4_k_cu_c7bbde41_31934cuda3std3__45__cpo5beginE,@object
	.size		_ZN39_INTERNAL_6b23a339_4_k_cu_c7bbde41_31934cuda3std3__45__cpo5beginE,(_ZN39_INTERNAL_6b23a339_4_k_cu_c7bbde41_31934cuda3std3__441_GLOBAL__N__6b23a339_4_k_cu_c7bbde41_31936ignoreE - _ZN39_INTERNAL_6b23a339_4_k_cu_c7bbde41_31934cuda3std3__45__cpo5beginE)
_ZN39_INTERNAL_6b23a339_4_k_cu_c7bbde41_31934cuda3std3__45__cpo5beginE:
	.zero		1
	.type		_ZN39_INTERNAL_6b23a339_4_k_cu_c7bbde41_31934cuda3std3__441_GLOBAL__N__6b23a339_4_k_cu_c7bbde41_31936ignoreE,@object
	.size		_ZN39_INTERNAL_6b23a339_4_k_cu_c7bbde41_31934cuda3std3__441_GLOBAL__N__6b23a339_4_k_cu_c7bbde41_31936ignoreE,(_ZN39_INTERNAL_6b23a339_4_k_cu_c7bbde41_31934cute7productE - _ZN39_INTERNAL_6b23a339_4_k_cu_c7bbde41_31934cuda3std3__441_GLOBAL__N__6b23a339_4_k_cu_c7bbde41_31936ignoreE)
_ZN39_INTERNAL_6b23a339_4_k_cu_c7bbde41_31934cuda3std3__441_GLOBAL__N__6b23a339_4_k_cu_c7bbde41_31936ignoreE:
	.zero		1
	.type		_ZN39_INTERNAL_6b23a339_4_k_cu_c7bbde41_31934cute7productE,@object
	.size		_ZN39_INTERNAL_6b23a339_4_k_cu_c7bbde41_31934cute7productE,(_ZN39_INTERNAL_6b23a339_4_k_cu_c7bbde41_31934cuda3std3__45__cpo3endE - _ZN39_INTERNAL_6b23a339_4_k_cu_c7bbde41_31934cute7productE)
_ZN39_INTERNAL_6b23a339_4_k_cu_c7bbde41_31934cute7productE:
	.zero		1
	.type		_ZN39_INTERNAL_6b23a339_4_k_cu_c7bbde41_31934cuda3std3__45__cpo3endE,@object
	.size		_ZN39_INTERNAL_6b23a339_4_k_cu_c7bbde41_31934cuda3std3__45__cpo3endE,(_ZN39_INTERNAL_6b23a339_4_k_cu_c7bbde41_31934cuda3std3__419piecewise_constructE - _ZN39_INTERNAL_6b23a339_4_k_cu_c7bbde41_31934cuda3std3__45__cpo3endE)
_ZN39_INTERNAL_6b23a339_4_k_cu_c7bbde41_31934cuda3std3__45__cpo3endE:
	.zero		1
	.type		_ZN39_INTERNAL_6b23a339_4_k_cu_c7bbde41_31934cuda3std3__419piecewise_constructE,@object
	.size		_ZN39_INTERNAL_6b23a339_4_k_cu_c7bbde41_31934cuda3std3__419piecewise_constructE,(_ZN39_INTERNAL_6b23a339_4_k_cu_c7bbde41_31934cuda3std3__45__cpo4cendE - _ZN39_INTERNAL_6b23a339_4_k_cu_c7bbde41_31934cuda3std3__419piecewise_constructE)
_ZN39_INTERNAL_6b23a339_4_k_cu_c7bbde41_31934cuda3std3__419piecewise_constructE:
	.zero		1
	.type		_ZN39_INTERNAL_6b23a339_4_k_cu_c7bbde41_31934cuda3std3__45__cpo4cendE,@object
	.size		_ZN39_INTERNAL_6b23a339_4_k_cu_c7bbde41_31934cuda3std3__45__cpo4cendE,(_ZN39_INTERNAL_6b23a339_4_k_cu_c7bbde41_31934cuda3std6ranges3__45__cpo4swapE - _ZN39_INTERNAL_6b23a339_4_k_cu_c7bbde41_31934cuda3std3__45__cpo4cendE)
_ZN39_INTERNAL_6b23a339_4_k_cu_c7bbde41_31934cuda3std3__45__cpo4cendE:
	.zero		1
	.type		_ZN39_INTERNAL_6b23a339_4_k_cu_c7bbde41_31934cuda3std6ranges3__45__cpo4swapE,@object
	.size		_ZN39_INTERNAL_6b23a339_4_k_cu_c7bbde41_31934cuda3std6ranges3__45__cpo4swapE,(.L_10 - _ZN39_INTERNAL_6b23a339_4_k_cu_c7bbde41_31934cuda3std6ranges3__45__cpo4swapE)
_ZN39_INTERNAL_6b23a339_4_k_cu_c7bbde41_31934cuda3std6ranges3__45__cpo4swapE:
	.zero		1
.L_10:


//--------------------- .nv.constant0._ZN7cutlass13device_kernelINS_4conv6kernel13ConvUniversalINS1_16ConvProblemShapeILNS1_8OperatorE0ELi2EEENS1_10collective14CollectiveConvINS1_47MainloopSm100TmaUmmaWarpSpecializedImplicitGemmILS5_0ELi8ELi2ELi1ELi2EN4cute5tupleIJNSA_1CILi1EEESD_SD_EEEEENSB_IJNSC_ILi128EEENSC_ILi64EEENSB_IJSH_EEEEEENS_6half_tESK_NSA_8TiledMMAINSA_8MMA_AtomIJNSA_20SM100_MMA_F16BF16_SSISK_SK_fLi128ELi64ELNSA_4UMMA5MajorE0ELSP_0ELNSO_7ScaleInE0ELSQ_0EEEEEENSA_6LayoutISE_NSB_IJNSC_ILi0EEESU_SU_EEEEENSB_IJNSA_10UnderscoreESX_SX_EEEEENS7_6detail27Sm100ImplicitGemmTileTraitsINSA_20SM90_TMA_LOAD_IM2COLENSA_14ComposedLayoutINSA_7SwizzleILi3ELi4ELi3EEENSA_18smem_ptr_flag_bitsILi16EEENST_INSB_IJNSC_ILi8EEESH_EEENSB_IJSH_SD_EEEEEEEvEENS11_INSA_13SM90_TMA_LOADES1C_vEEEENS_8epilogue10collective18CollectiveEpilogueINS1H_23Sm100TmaWarpSpecializedILi3ELi2ELi32ELb1ELb0EEEJSJ_NSB_IJNST_ISG_SD_EENST_INSC_ILi32EEESD_EEEEESK_NSB_IJNSB_IJlllEEESD_SU_EEESK_S1R_NS1H_6fusion15FusionCallbacksIS1L_NS1S_17LinearCombinationISK_fSK_fLNS_15FloatRoundStyleE2EEESJ_S1P_JEEENSA_5SM1004TMEM4LOAD26SM100_TMEM_LOAD_32dp32b32xES12_NS13_INS14_ILi2ELi4ELi3EEES17_NST_INSB_IJS18_S1N_EEENSB_IJS1N_SD_EEEEEEENSA_39AutoVectorizingCopyWithAssumedAlignmentILi128EEENSA_21SM90_TMA_STORE_IM2COLES26_S28_S28_EEEvvEEEEvNT_6ParamsE --------------------------
	.section	.nv.constant0._ZN7cutlass13device_kernelINS_4conv6kernel13ConvUniversalINS1_16ConvProblemShapeILNS1_8OperatorE0ELi2EEENS1_10collective14CollectiveConvINS1_47MainloopSm100TmaUmmaWarpSpecializedImplicitGemmILS5_0ELi8ELi2ELi1ELi2EN4cute5tupleIJNSA_1CILi1EEESD_SD_EEEEENSB_IJNSC_ILi128EEENSC_ILi64EEENSB_IJSH_EEEEEENS_6half_tESK_NSA_8TiledMMAINSA_8MMA_AtomIJNSA_20SM100_MMA_F16BF16_SSISK_SK_fLi128ELi64ELNSA_4UMMA5MajorE0ELSP_0ELNSO_7ScaleInE0ELSQ_0EEEEEENSA_6LayoutISE_NSB_IJNSC_ILi0EEESU_SU_EEEEENSB_IJNSA_10UnderscoreESX_SX_EEEEENS7_6detail27Sm100ImplicitGemmTileTraitsINSA_20SM90_TMA_LOAD_IM2COLENSA_14ComposedLayoutINSA_7SwizzleILi3ELi4ELi3EEENSA_18smem_ptr_flag_bitsILi16EEENST_INSB_IJNSC_ILi8EEESH_EEENSB_IJSH_SD_EEEEEEEvEENS11_INSA_13SM90_TMA_LOADES1C_vEEEENS_8epilogue10collective18CollectiveEpilogueINS1H_23Sm100TmaWarpSpecializedILi3ELi2ELi32ELb1ELb0EEEJSJ_NSB_IJNST_ISG_SD_EENST_INSC_ILi32EEESD_EEEEESK_NSB_IJNSB_IJlllEEESD_SU_EEESK_S1R_NS1H_6fusion15FusionCallbacksIS1L_NS1S_17LinearCombinationISK_fSK_fLNS_15FloatRoundStyleE2EEESJ_S1P_JEEENSA_5SM1004TMEM4LOAD26SM100_TMEM_LOAD_32dp32b32xES12_NS13_INS14_ILi2ELi4ELi3EEES17_NST_INSB_IJS18_S1N_EEENSB_IJS1N_SD_EEEEEEENSA_39AutoVectorizingCopyWithAssumedAlignmentILi128EEENSA_21SM90_TMA_STORE_IM2COLES26_S28_S28_EEEvvEEEEvNT_6ParamsE,"a",@progbits
	.sectionflags	@""
	.align	4
.nv.constant0._ZN7cutlass13device_kernelINS_4conv6kernel13ConvUniversalINS1_16ConvProblemShapeILNS1_8OperatorE0ELi2EEENS1_10collective14CollectiveConvINS1_47MainloopSm100TmaUmmaWarpSpecializedImplicitGemmILS5_0ELi8ELi2ELi1ELi2EN4cute5tupleIJNSA_1CILi1EEESD_SD_EEEEENSB_IJNSC_ILi128EEENSC_ILi64EEENSB_IJSH_EEEEEENS_6half_tESK_NSA_8TiledMMAINSA_8MMA_AtomIJNSA_20SM100_MMA_F16BF16_SSISK_SK_fLi128ELi64ELNSA_4UMMA5MajorE0ELSP_0ELNSO_7ScaleInE0ELSQ_0EEEEEENSA_6LayoutISE_NSB_IJNSC_ILi0EEESU_SU_EEEEENSB_IJNSA_10UnderscoreESX_SX_EEEEENS7_6detail27Sm100ImplicitGemmTileTraitsINSA_20SM90_TMA_LOAD_IM2COLENSA_14ComposedLayoutINSA_7SwizzleILi3ELi4ELi3EEENSA_18smem_ptr_flag_bitsILi16EEENST_INSB_IJNSC_ILi8EEESH_EEENSB_IJSH_SD_EEEEEEEvEENS11_INSA_13SM90_TMA_LOADES1C_vEEEENS_8epilogue10collective18CollectiveEpilogueINS1H_23Sm100TmaWarpSpecializedILi3ELi2ELi32ELb1ELb0EEEJSJ_NSB_IJNST_ISG_SD_EENST_INSC_ILi32EEESD_EEEEESK_NSB_IJNSB_IJlllEEESD_SU_EEESK_S1R_NS1H_6fusion15FusionCallbacksIS1L_NS1S_17LinearCombinationISK_fSK_fLNS_15FloatRoundStyleE2EEESJ_S1P_JEEENSA_5SM1004TMEM4LOAD26SM100_TMEM_LOAD_32dp32b32xES12_NS13_INS14_ILi2ELi4ELi3EEES17_NST_INSB_IJS18_S1N_EEENSB_IJS1N_SD_EEEEEEENSA_39AutoVectorizingCopyWithAssumedAlignmentILi128EEENSA_21SM90_TMA_STORE_IM2COLES26_S28_S28_EEEvvEEEEvNT_6ParamsE:
	.zero		2944


//--------------------- SYMBOLS --------------------------

	.type		.nv.reservedSmem.offset0,@object
	.size		.nv.reservedSmem.offset0,0x4
	.type		.nv.reservedSmem.cap,@object
	.size		.nv.reservedSmem.cap,0x4
	.type		__assertfail,@function
